	.target	sm_100a

	.elftype	@"ET_EXEC"


//--------------------- .note.nv.tkinfo           --------------------------
	.section	.note.nv.tkinfo,"",@"SHT_NOTE"
	.sectionflags	@"SHF_NOTE_NV_TKINFO"
	.tkinfo
        /*0018*/ 	.word	0x00000002
        /*0030*/ 	.string	""
        /*0030*/ 	.string	"ptxas"
        /*0030*/ 	.string	"Cuda compilation tools, release 13.0, V13.0.88"
        /*0030*/ 	.string	"Build cuda_13.0.r13.0/compiler.36424714_0"
        /*0030*/ 	.string	"-arch sm_100a -m 64 "



//--------------------- .note.nv.cuinfo           --------------------------
	.section	.note.nv.cuinfo,"",@"SHT_NOTE"
	.sectionflags	@"SHF_NOTE_NV_CUINFO"
        /*0018*/ 	.short	0x0002
        /*001a*/ 	.short	0x0064
        /*001c*/ 	.short	0x0082
	.zero		2


//--------------------- .nv.info                  --------------------------
	.section	.nv.info,"",@"SHT_CUDA_INFO"
	.align	4


	//----- nvinfo : EIATTR_REGCOUNT
	.align		4
        /*0000*/ 	.byte	0x04, 0x2f
        /*0002*/ 	.short	(.L_19 - .L_18)
	.align		4
.L_18:
        /*0004*/ 	.word	index@(_ZN7cutlass13device_kernelINS_4gemm6kernel13GemmUniversalIN4cute5tupleIJiiiiEEENS1_10collective13CollectiveMmaINS1_35MainloopSm100TmaUmmaWarpSpecializedILi36ELi2ELi4ENS5_IJNS4_1CILi2EEENSA_ILi1EEESC_EEEEENS5_IJNSA_ILi256EEENSA_ILi96EEENSA_ILi16EEEEEENS_6half_tENS5_IJlSC_lEEESJ_SK_NS4_8TiledMMAINS4_8MMA_AtomIJNS4_26SM100_MMA_F16BF16_2x1SM_SSISJ_SJ_fLi256ELi96ELNS4_4UMMA5MajorE0ELSP_0ELNSO_7ScaleInE0ELSQ_0EEEEEENS4_6LayoutINS5_IJSC_SC_SC_EEENS5_IJNSA_ILi0EEESV_SV_EEEEENS5_IJNS4_10UnderscoreESY_SY_EEEEENS4_18SM100_TMA_2SM_LOADENS4_14ComposedLayoutINS4_7SwizzleILi1ELi4ELi3EEENS4_18smem_ptr_flag_bitsILi16EEENST_INS5_IJNSA_ILi8EEESH_EEENS5_IJSH_SC_EEEEEEEvNS4_8identityES11_S1B_vS1C_EENS_8epilogue10collective18CollectiveEpilogueINS1E_23Sm100TmaWarpSpecializedILi3ELi2ELi32ELb1ELb0EEEJNS5_IJNSA_ILi128EEESG_SH_EEENS5_IJNST_IS1J_SC_EENST_INSA_ILi32EEESC_EEEEESJ_SK_SJ_SK_NS1E_6fusion15FusionCallbacksIS1I_NS1P_17LinearCombinationISJ_fSJ_fLNS_15FloatRoundStyleE2EEES1K_S1O_JEEENS4_5SM1004TMEM4LOAD26SM100_TMEM_LOAD_32dp32b32xENS4_13SM90_TMA_LOADENS12_INS13_ILi2ELi4ELi3EEES16_NST_INS5_IJS17_S1M_EEENS5_IJS1M_SC_EEEEEEENS4_39AutoVectorizingCopyWithAssumedAlignmentILi128EEENS4_14SM90_TMA_STOREES24_S26_S26_EEEvvEEEEvNT_6ParamsE)
        /*0008*/ 	.word	0x00000073


	//----- nvinfo : EIATTR_FRAME_SIZE
	.align		4
.L_19:
        /*000c*/ 	.byte	0x04, 0x11
        /*000e*/ 	.short	(.L_21 - .L_20)
	.align		4
.L_20:
        /*0010*/ 	.word	index@($__internal_2_$__cuda_sm10x_tcgen05_guardrail_trap_unallocated_columns_being_dealloced)
        /*0014*/ 	.word	0x00000000


	//----- nvinfo : EIATTR_FRAME_SIZE
	.align		4
.L_21:
        /*0018*/ 	.byte	0x04, 0x11
        /*001a*/ 	.short	(.L_23 - .L_22)
	.align		4
.L_22:
        /*001c*/ 	.word	index@($__internal_1_$__cuda_sm10x_tcgen05_guardrail_trap_phase_invalid_during_alloc)
        /*0020*/ 	.word	0x00000000


	//----- nvinfo : EIATTR_FRAME_SIZE
	.align		4
.L_23:
        /*0024*/ 	.byte	0x04, 0x11
        /*0026*/ 	.short	(.L_25 - .L_24)
	.align		4
.L_24:
        /*0028*/ 	.word	index@($__internal_0_$__cuda_sm10x_tcgen05_guardrail_trap_col_being_dealloced_not_returned_by_alloc)
        /*002c*/ 	.word	0x00000000


	//----- nvinfo : EIATTR_FRAME_SIZE
	.align		4
.L_25:
        /*0030*/ 	.byte	0x04, 0x11
        /*0032*/ 	.short	(.L_27 - .L_26)
	.align		4
.L_26:
        /*0034*/ 	.word	index@(_ZN7cutlass13device_kernelINS_4gemm6kernel13GemmUniversalIN4cute5tupleIJiiiiEEENS1_10collective13CollectiveMmaINS1_35MainloopSm100TmaUmmaWarpSpecializedILi36ELi2ELi4ENS5_IJNS4_1CILi2EEENSA_ILi1EEESC_EEEEENS5_IJNSA_ILi256EEENSA_ILi96EEENSA_ILi16EEEEEENS_6half_tENS5_IJlSC_lEEESJ_SK_NS4_8TiledMMAINS4_8MMA_AtomIJNS4_26SM100_MMA_F16BF16_2x1SM_SSISJ_SJ_fLi256ELi96ELNS4_4UMMA5MajorE0ELSP_0ELNSO_7ScaleInE0ELSQ_0EEEEEENS4_6LayoutINS5_IJSC_SC_SC_EEENS5_IJNSA_ILi0EEESV_SV_EEEEENS5_IJNS4_10UnderscoreESY_SY_EEEEENS4_18SM100_TMA_2SM_LOADENS4_14ComposedLayoutINS4_7SwizzleILi1ELi4ELi3EEENS4_18smem_ptr_flag_bitsILi16EEENST_INS5_IJNSA_ILi8EEESH_EEENS5_IJSH_SC_EEEEEEEvNS4_8identityES11_S1B_vS1C_EENS_8epilogue10collective18CollectiveEpilogueINS1E_23Sm100TmaWarpSpecializedILi3ELi2ELi32ELb1ELb0EEEJNS5_IJNSA_ILi128EEESG_SH_EEENS5_IJNST_IS1J_SC_EENST_INSA_ILi32EEESC_EEEEESJ_SK_SJ_SK_NS1E_6fusion15FusionCallbacksIS1I_NS1P_17LinearCombinationISJ_fSJ_fLNS_15FloatRoundStyleE2EEES1K_S1O_JEEENS4_5SM1004TMEM4LOAD26SM100_TMEM_LOAD_32dp32b32xENS4_13SM90_TMA_LOADENS12_INS13_ILi2ELi4ELi3EEES16_NST_INS5_IJS17_S1M_EEENS5_IJS1M_SC_EEEEEEENS4_39AutoVectorizingCopyWithAssumedAlignmentILi128EEENS4_14SM90_TMA_STOREES24_S26_S26_EEEvvEEEEvNT_6ParamsE)
        /*0038*/ 	.word	0x00000000


	//----- nvinfo : EIATTR_MIN_STACK_SIZE
	.align		4
.L_27:
        /*003c*/ 	.byte	0x04, 0x12
        /*003e*/ 	.short	(.L_29 - .L_28)
	.align		4
.L_28:
        /*0040*/ 	.word	index@(_ZN7cutlass13device_kernelINS_4gemm6kernel13GemmUniversalIN4cute5tupleIJiiiiEEENS1_10collective13CollectiveMmaINS1_35MainloopSm100TmaUmmaWarpSpecializedILi36ELi2ELi4ENS5_IJNS4_1CILi2EEENSA_ILi1EEESC_EEEEENS5_IJNSA_ILi256EEENSA_ILi96EEENSA_ILi16EEEEEENS_6half_tENS5_IJlSC_lEEESJ_SK_NS4_8TiledMMAINS4_8MMA_AtomIJNS4_26SM100_MMA_F16BF16_2x1SM_SSISJ_SJ_fLi256ELi96ELNS4_4UMMA5MajorE0ELSP_0ELNSO_7ScaleInE0ELSQ_0EEEEEENS4_6LayoutINS5_IJSC_SC_SC_EEENS5_IJNSA_ILi0EEESV_SV_EEEEENS5_IJNS4_10UnderscoreESY_SY_EEEEENS4_18SM100_TMA_2SM_LOADENS4_14ComposedLayoutINS4_7SwizzleILi1ELi4ELi3EEENS4_18smem_ptr_flag_bitsILi16EEENST_INS5_IJNSA_ILi8EEESH_EEENS5_IJSH_SC_EEEEEEEvNS4_8identityES11_S1B_vS1C_EENS_8epilogue10collective18CollectiveEpilogueINS1E_23Sm100TmaWarpSpecializedILi3ELi2ELi32ELb1ELb0EEEJNS5_IJNSA_ILi128EEESG_SH_EEENS5_IJNST_IS1J_SC_EENST_INSA_ILi32EEESC_EEEEESJ_SK_SJ_SK_NS1E_6fusion15FusionCallbacksIS1I_NS1P_17LinearCombinationISJ_fSJ_fLNS_15FloatRoundStyleE2EEES1K_S1O_JEEENS4_5SM1004TMEM4LOAD26SM100_TMEM_LOAD_32dp32b32xENS4_13SM90_TMA_LOADENS12_INS13_ILi2ELi4ELi3EEES16_NST_INS5_IJS17_S1M_EEENS5_IJS1M_SC_EEEEEEENS4_39AutoVectorizingCopyWithAssumedAlignmentILi128EEENS4_14SM90_TMA_STOREES24_S26_S26_EEEvvEEEEvNT_6ParamsE)
        /*0044*/ 	.word	0x00000000
.L_29:


//--------------------- .nv.compat                --------------------------
	.section	.nv.compat,"",@"SHT_CUDA_COMPAT_INFO"
	.align	4
        /*0000*/ 	.byte	0x02, 0x09, 0x01, 0x00, 0x02, 0x02, 0x02, 0x00, 0x02, 0x05, 0x05, 0x00, 0x03, 0x07, 0x01, 0x01
        /*0010*/ 	.byte	0x02, 0x03, 0x01, 0x00, 0x02, 0x06, 0x01, 0x00, 0x04, 0x0b, 0x08, 0x00, 0x09, 0x00, 0x00, 0x00
        /*0020*/ 	.byte	0x00, 0x00, 0x00, 0x00


//--------------------- .nv.info._ZN7cutlass13device_kernelINS_4gemm6kernel13GemmUniversalIN4cute5tupleIJiiiiEEENS1_10collective13CollectiveMmaINS1_35MainloopSm100TmaUmmaWarpSpecializedILi36ELi2ELi4ENS5_IJNS4_1CILi2EEENSA_ILi1EEESC_EEEEENS5_IJNSA_ILi256EEENSA_ILi96EEENSA_ILi16EEEEEENS_6half_tENS5_IJlSC_lEEESJ_SK_NS4_8TiledMMAINS4_8MMA_AtomIJNS4_26SM100_MMA_F16BF16_2x1SM_SSISJ_SJ_fLi256ELi96ELNS4_4UMMA5MajorE0ELSP_0ELNSO_7ScaleInE0ELSQ_0EEEEEENS4_6LayoutINS5_IJSC_SC_SC_EEENS5_IJNSA_ILi0EEESV_SV_EEEEENS5_IJNS4_10UnderscoreESY_SY_EEEEENS4_18SM100_TMA_2SM_LOADENS4_14ComposedLayoutINS4_7SwizzleILi1ELi4ELi3EEENS4_18smem_ptr_flag_bitsILi16EEENST_INS5_IJNSA_ILi8EEESH_EEENS5_IJSH_SC_EEEEEEEvNS4_8identityES11_S1B_vS1C_EENS_8epilogue10collective18CollectiveEpilogueINS1E_23Sm100TmaWarpSpecializedILi3ELi2ELi32ELb1ELb0EEEJNS5_IJNSA_ILi128EEESG_SH_EEENS5_IJNST_IS1J_SC_EENST_INSA_ILi32EEESC_EEEEESJ_SK_SJ_SK_NS1E_6fusion15FusionCallbacksIS1I_NS1P_17LinearCombinationISJ_fSJ_fLNS_15FloatRoundStyleE2EEES1K_S1O_JEEENS4_5SM1004TMEM4LOAD26SM100_TMEM_LOAD_32dp32b32xENS4_13SM90_TMA_LOADENS12_INS13_ILi2ELi4ELi3EEES16_NST_INS5_IJS17_S1M_EEENS5_IJS1M_SC_EEEEEEENS4_39AutoVectorizingCopyWithAssumedAlignmentILi128EEENS4_14SM90_TMA_STOREES24_S26_S26_EEEvvEEEEvNT_6ParamsE --------------------------
	.section	.nv.info._ZN7cutlass13device_kernelINS_4gemm6kernel13GemmUniversalIN4cute5tupleIJiiiiEEENS1_10collective13CollectiveMmaINS1_35MainloopSm100TmaUmmaWarpSpecializedILi36ELi2ELi4ENS5_IJNS4_1CILi2EEENSA_ILi1EEESC_EEEEENS5_IJNSA_ILi256EEENSA_ILi96EEENSA_ILi16EEEEEENS_6half_tENS5_IJlSC_lEEESJ_SK_NS4_8TiledMMAINS4_8MMA_AtomIJNS4_26SM100_MMA_F16BF16_2x1SM_SSISJ_SJ_fLi256ELi96ELNS4_4UMMA5MajorE0ELSP_0ELNSO_7ScaleInE0ELSQ_0EEEEEENS4_6LayoutINS5_IJSC_SC_SC_EEENS5_IJNSA_ILi0EEESV_SV_EEEEENS5_IJNS4_10UnderscoreESY_SY_EEEEENS4_18SM100_TMA_2SM_LOADENS4_14ComposedLayoutINS4_7SwizzleILi1ELi4ELi3EEENS4_18smem_ptr_flag_bitsILi16EEENST_INS5_IJNSA_ILi8EEESH_EEENS5_IJSH_SC_EEEEEEEvNS4_8identityES11_S1B_vS1C_EENS_8epilogue10collective18CollectiveEpilogueINS1E_23Sm100TmaWarpSpecializedILi3ELi2ELi32ELb1ELb0EEEJNS5_IJNSA_ILi128EEESG_SH_EEENS5_IJNST_IS1J_SC_EENST_INSA_ILi32EEESC_EEEEESJ_SK_SJ_SK_NS1E_6fusion15FusionCallbacksIS1I_NS1P_17LinearCombinationISJ_fSJ_fLNS_15FloatRoundStyleE2EEES1K_S1O_JEEENS4_5SM1004TMEM4LOAD26SM100_TMEM_LOAD_32dp32b32xENS4_13SM90_TMA_LOADENS12_INS13_ILi2ELi4ELi3EEES16_NST_INS5_IJS17_S1M_EEENS5_IJS1M_SC_EEEEEEENS4_39AutoVectorizingCopyWithAssumedAlignmentILi128EEENS4_14SM90_TMA_STOREES24_S26_S26_EEEvvEEEEvNT_6ParamsE,"",@"SHT_CUDA_INFO"
	.sectionflags	@""
	.align	4


	//----- nvinfo : EIATTR_CUDA_API_VERSION
	.align		4
        /*0000*/ 	.byte	0x04, 0x37
        /*0002*/ 	.short	(.L_31 - .L_30)
.L_30:
        /*0004*/ 	.word	0x00000082


	//----- nvinfo : EIATTR_KPARAM_INFO
	.align		4
.L_31:
        /*0008*/ 	.byte	0x04, 0x17
        /*000a*/ 	.short	(.L_33 - .L_32)
.L_32:
        /*000c*/ 	.word	0x00000000
        /*0010*/ 	.short	0x0000
        /*0012*/ 	.short	0x0000
        /*0014*/ 	.byte	0x00, 0xf0, 0x01, 0x20


	//----- nvinfo : EIATTR_AT_ENTRY_FRAGMENTS
	.align		4
.L_33:
        /*0018*/ 	.byte	0x04, 0x4f
        /*001a*/ 	.short	(.L_35 - .L_34)


	//   ....[0]....
.L_34:
        /*001c*/ 	.word	0x00000007


	//----- nvinfo : EIATTR_RESERVED_SMEM_USED
	.align		4
.L_35:
        /*0020*/ 	.byte	0x01, 0x41
	.zero		2


	//----- nvinfo : EIATTR_SPARSE_MMA_MASK
	.align		4
        /*0024*/ 	.byte	0x03, 0x50
        /*0026*/ 	.short	0x0000


	//----- nvinfo : EIATTR_TCGEN05_2CTA_USED
	.align		4
        /*0028*/ 	.byte	0x01, 0x52
	.zero		2


	//----- nvinfo : EIATTR_MAXREG_COUNT
	.align		4
        /*002c*/ 	.byte	0x03, 0x1b
        /*002e*/ 	.short	0x00ff


	//----- nvinfo : EIATTR_NUM_BARRIERS
	.align		4
        /*0030*/ 	.byte	0x02, 0x4c
        /*0032*/ 	.byte	0x07
	.zero		1


	//----- nvinfo : EIATTR_EXTERNS
	.align		4
        /*0034*/ 	.byte	0x04, 0x0f
        /*0036*/ 	.short	(.L_37 - .L_36)


	//   ....[0]....
	.align		4
.L_36:
        /*0038*/ 	.word	index@(__assertfail)


	//----- nvinfo : EIATTR_MERCURY_ISA_VERSION
	.align		4
.L_37:
        /*003c*/ 	.byte	0x03, 0x5f
        /*003e*/ 	.short	0x0101


	//----- nvinfo : EIATTR_INT_WARP_WIDE_INSTR_OFFSETS
	.align		4
        /*0040*/ 	.byte	0x04, 0x31
        /*0042*/ 	.short	(.L_39 - .L_38)


	//   ....[0]....
.L_38:
        /*0044*/ 	.word	0x00001120


	//   ....[1]....
        /*0048*/ 	.word	0x000011c0


	//   ....[2]....
        /*004c*/ 	.word	0x00002510


	//   ....[3]....
        /*0050*/ 	.word	0x00005490


	//   ....[4]....
        /*0054*/ 	.word	0x000054c0


	//   ....[5]....
        /*0058*/ 	.word	0x00005510


	//   ....[6]....
        /*005c*/ 	.word	0x00005e20


	//   ....[7]....
        /*0060*/ 	.word	0x00005e80


	//   ....[8]....
        /*0064*/ 	.word	0x00005f80


	//   ....[9]....
        /*0068*/ 	.word	0x00006010


	//   ....[10]....
        /*006c*/ 	.word	0x000061e0


	//   ....[11]....
        /*0070*/ 	.word	0x00006340


	//----- nvinfo : EIATTR_COOP_GROUP_MASK_REGIDS
	.align		4
.L_39:
        /*0074*/ 	.byte	0x04, 0x29
        /*0076*/ 	.short	(.L_41 - .L_40)


	//   ....[0]....
.L_40:
        /*0078*/ 	.word	0xffffffff


	//   ....[1]....
        /*007c*/ 	.word	0xffffffff


	//   ....[2]....
        /*0080*/ 	.word	0xffffffff


	//   ....[3]....
        /*0084*/ 	.word	0xffffffff


	//   ....[4]....
        /*0088*/ 	.word	0xffffffff


	//   ....[5]....
        /*008c*/ 	.word	0xffffffff


	//   ....[6]....
        /*0090*/ 	.word	0xffffffff


	//   ....[7]....
        /*0094*/ 	.word	0xffffffff


	//   ....[8]....
        /*0098*/ 	.word	0xffffffff


	//   ....[9]....
        /*009c*/ 	.word	0xffffffff


	//   ....[10]....
        /*00a0*/ 	.word	0xffffffff


	//   ....[11]....
        /*00a4*/ 	.word	0xffffffff


	//   ....[12]....
        /*00a8*/ 	.word	0xffffffff


	//   ....[13]....
        /*00ac*/ 	.word	0xffffffff


	//----- nvinfo : EIATTR_COOP_GROUP_INSTR_OFFSETS
	.align		4
.L_41:
        /*00b0*/ 	.byte	0x04, 0x28
        /*00b2*/ 	.short	(.L_43 - .L_42)


	//   ....[0]....
.L_42:
        /*00b4*/ 	.word	0x000000c0


	//   ....[1]....
        /*00b8*/ 	.word	0x00000500


	//   ....[2]....
        /*00bc*/ 	.word	0x00000ab0


	//   ....[3]....
        /*00c0*/ 	.word	0x00000c20


	//   ....[4]....
        /*00c4*/ 	.word	0x00000d10


	//   ....[5]....
        /*00c8*/ 	.word	0x00000e70


	//   ....[6]....
        /*00cc*/ 	.word	0x00001000


	//   ....[7]....
        /*00d0*/ 	.word	0x00001240


	//   ....[8]....
        /*00d4*/ 	.word	0x000023f0


	//   ....[9]....
        /*00d8*/ 	.word	0x000043d0


	//   ....[10]....
        /*00dc*/ 	.word	0x000048a0


	//   ....[11]....
        /*00e0*/ 	.word	0x000048d0


	//   ....[12]....
        /*00e4*/ 	.word	0x000053b0


	//   ....[13]....
        /*00e8*/ 	.word	0x000055b0


	//----- nvinfo : EIATTR_VRC_CTA_INIT_COUNT
	.align		4
.L_43:
        /*00ec*/ 	.byte	0x02, 0x4a
        /*00ee*/ 	.byte	0x80
	.zero		1


	//----- nvinfo : EIATTR_SYSCALL_OFFSETS
	.align		4
        /*00f0*/ 	.byte	0x04, 0x46
        /*00f2*/ 	.short	(.L_45 - .L_44)


	//   ....[0]....
.L_44:
        /*00f4*/ 	.word	0x00006da0


	//   ....[1]....
        /*00f8*/ 	.word	0x00006e90


	//   ....[2]....
        /*00fc*/ 	.word	0x00007600


	//   ....[3]....
        /*0100*/ 	.word	0x00008290


	//   ....[4]....
        /*0104*/ 	.word	0x00008f00


	//----- nvinfo : EIATTR_MBARRIER_INSTR_OFFSETS
	.align		4
.L_45:
        /*0108*/ 	.byte	0x04, 0x39
        /*010a*/ 	.short	(.L_47 - .L_46)


	//   ....[0]....
.L_46:
        /*010c*/ 	.word	0x00000610
        /*0110*/ 	.word	0x000000ff
        /*0114*/ 	.word	0x00000000
        /*0118*/ 	.short	0x0100
        /*011a*/ 	.byte	0x05
	.zero		1


	//   ....[1]....
        /*011c*/ 	.word	0x00000620
        /*0120*/ 	.word	0x000000ff
        /*0124*/ 	.word	0x00000120
        /*0128*/ 	.short	0x0100
        /*012a*/ 	.byte	0x05
	.zero		1


	//   ....[2]....
        /*012c*/ 	.word	0x00000630
        /*0130*/ 	.word	0x000000ff
        /*0134*/ 	.word	0x00000008
        /*0138*/ 	.short	0x0100
        /*013a*/ 	.byte	0x05
	.zero		1


	//   ....[3]....
        /*013c*/ 	.word	0x00000640
        /*0140*/ 	.word	0x000000ff
        /*0144*/ 	.word	0x00000128
        /*0148*/ 	.short	0x0100
        /*014a*/ 	.byte	0x05
	.zero		1


	//   ....[4]....
        /*014c*/ 	.word	0x00000650
        /*0150*/ 	.word	0x000000ff
        /*0154*/ 	.word	0x00000010
        /*0158*/ 	.short	0x0100
        /*015a*/ 	.byte	0x05
	.zero		1


	//   ....[5]....
        /*015c*/ 	.word	0x00000660
        /*0160*/ 	.word	0x000000ff
        /*0164*/ 	.word	0x00000130
        /*0168*/ 	.short	0x0100
        /*016a*/ 	.byte	0x05
	.zero		1


	//   ....[6]....
        /*016c*/ 	.word	0x00000670
        /*0170*/ 	.word	0x000000ff
        /*0174*/ 	.word	0x00000018
        /*0178*/ 	.short	0x0100
        /*017a*/ 	.byte	0x05
	.zero		1


	//   ....[7]....
        /*017c*/ 	.word	0x00000680
        /*0180*/ 	.word	0x000000ff
        /*0184*/ 	.word	0x00000138
        /*0188*/ 	.short	0x0100
        /*018a*/ 	.byte	0x05
	.zero		1


	//   ....[8]....
        /*018c*/ 	.word	0x00000690
        /*0190*/ 	.word	0x000000ff
        /*0194*/ 	.word	0x00000020
        /*0198*/ 	.short	0x0100
        /*019a*/ 	.byte	0x05
	.zero		1


	//   ....[9]....
        /*019c*/ 	.word	0x000006a0
        /*01a0*/ 	.word	0x000000ff
        /*01a4*/ 	.word	0x00000140
        /*01a8*/ 	.short	0x0100
        /*01aa*/ 	.byte	0x05
	.zero		1


	//   ....[10]....
        /*01ac*/ 	.word	0x000006b0
        /*01b0*/ 	.word	0x000000ff
        /*01b4*/ 	.word	0x00000028
        /*01b8*/ 	.short	0x0100
        /*01ba*/ 	.byte	0x05
	.zero		1


	//   ....[11]....
        /*01bc*/ 	.word	0x000006c0
        /*01c0*/ 	.word	0x000000ff
        /*01c4*/ 	.word	0x00000148
        /*01c8*/ 	.short	0x0100
        /*01ca*/ 	.byte	0x05
	.zero		1


	//   ....[12]....
        /*01cc*/ 	.word	0x000006d0
        /*01d0*/ 	.word	0x000000ff
        /*01d4*/ 	.word	0x00000030
        /*01d8*/ 	.short	0x0100
        /*01da*/ 	.byte	0x05
	.zero		1


	//   ....[13]....
        /*01dc*/ 	.word	0x000006e0
        /*01e0*/ 	.word	0x000000ff
        /*01e4*/ 	.word	0x00000150
        /*01e8*/ 	.short	0x0100
        /*01ea*/ 	.byte	0x05
	.zero		1


	//   ....[14]....
        /*01ec*/ 	.word	0x000006f0
        /*01f0*/ 	.word	0x000000ff
        /*01f4*/ 	.word	0x00000038
        /*01f8*/ 	.short	0x0100
        /*01fa*/ 	.byte	0x05
	.zero		1


	//   ....[15]....
        /*01fc*/ 	.word	0x00000700
        /*0200*/ 	.word	0x000000ff
        /*0204*/ 	.word	0x00000158
        /*0208*/ 	.short	0x0100
        /*020a*/ 	.byte	0x05
	.zero		1


	//   ....[16]....
        /*020c*/ 	.word	0x00000710
        /*0210*/ 	.word	0x000000ff
        /*0214*/ 	.word	0x00000040
        /*0218*/ 	.short	0x0100
        /*021a*/ 	.byte	0x05
	.zero		1


	//   ....[17]....
        /*021c*/ 	.word	0x00000720
        /*0220*/ 	.word	0x000000ff
        /*0224*/ 	.word	0x00000160
        /*0228*/ 	.short	0x0100
        /*022a*/ 	.byte	0x05
	.zero		1


	//   ....[18]....
        /*022c*/ 	.word	0x00000730
        /*0230*/ 	.word	0x000000ff
        /*0234*/ 	.word	0x00000048
        /*0238*/ 	.short	0x0100
        /*023a*/ 	.byte	0x05
	.zero		1


	//   ....[19]....
        /*023c*/ 	.word	0x00000740
        /*0240*/ 	.word	0x000000ff
        /*0244*/ 	.word	0x00000168
        /*0248*/ 	.short	0x0100
        /*024a*/ 	.byte	0x05
	.zero		1


	//   ....[20]....
        /*024c*/ 	.word	0x00000750
        /*0250*/ 	.word	0x000000ff
        /*0254*/ 	.word	0x00000050
        /*0258*/ 	.short	0x0100
        /*025a*/ 	.byte	0x05
	.zero		1


	//   ....[21]....
        /*025c*/ 	.word	0x00000760
        /*0260*/ 	.word	0x000000ff
        /*0264*/ 	.word	0x00000170
        /*0268*/ 	.short	0x0100
        /*026a*/ 	.byte	0x05
	.zero		1


	//   ....[22]....
        /*026c*/ 	.word	0x00000770
        /*0270*/ 	.word	0x000000ff
        /*0274*/ 	.word	0x00000058
        /*0278*/ 	.short	0x0100
        /*027a*/ 	.byte	0x05
	.zero		1


	//   ....[23]....
        /*027c*/ 	.word	0x00000780
        /*0280*/ 	.word	0x000000ff
        /*0284*/ 	.word	0x00000178
        /*0288*/ 	.short	0x0100
        /*028a*/ 	.byte	0x05
	.zero		1


	//   ....[24]....
        /*028c*/ 	.word	0x00000790
        /*0290*/ 	.word	0x000000ff
        /*0294*/ 	.word	0x00000060
        /*0298*/ 	.short	0x0100
        /*029a*/ 	.byte	0x05
	.zero		1


	//   ....[25]....
        /*029c*/ 	.word	0x000007a0
        /*02a0*/ 	.word	0x000000ff
        /*02a4*/ 	.word	0x00000180
        /*02a8*/ 	.short	0x0100
        /*02aa*/ 	.byte	0x05
	.zero		1


	//   ....[26]....
        /*02ac*/ 	.word	0x000007b0
        /*02b0*/ 	.word	0x000000ff
        /*02b4*/ 	.word	0x00000068
        /*02b8*/ 	.short	0x0100
        /*02ba*/ 	.byte	0x05
	.zero		1


	//   ....[27]....
        /*02bc*/ 	.word	0x000007c0
        /*02c0*/ 	.word	0x000000ff
        /*02c4*/ 	.word	0x00000188
        /*02c8*/ 	.short	0x0100
        /*02ca*/ 	.byte	0x05
	.zero		1


	//   ....[28]....
        /*02cc*/ 	.word	0x000007d0
        /*02d0*/ 	.word	0x000000ff
        /*02d4*/ 	.word	0x00000070
        /*02d8*/ 	.short	0x0100
        /*02da*/ 	.byte	0x05
	.zero		1


	//   ....[29]....
        /*02dc*/ 	.word	0x000007e0
        /*02e0*/ 	.word	0x000000ff
        /*02e4*/ 	.word	0x00000190
        /*02e8*/ 	.short	0x0100
        /*02ea*/ 	.byte	0x05
	.zero		1


	//   ....[30]....
        /*02ec*/ 	.word	0x000007f0
        /*02f0*/ 	.word	0x000000ff
        /*02f4*/ 	.word	0x00000078
        /*02f8*/ 	.short	0x0100
        /*02fa*/ 	.byte	0x05
	.zero		1


	//   ....[31]....
        /*02fc*/ 	.word	0x00000800
        /*0300*/ 	.word	0x000000ff
        /*0304*/ 	.word	0x00000198
        /*0308*/ 	.short	0x0100
        /*030a*/ 	.byte	0x05
	.zero		1


	//   ....[32]....
        /*030c*/ 	.word	0x00000810
        /*0310*/ 	.word	0x000000ff
        /*0314*/ 	.word	0x00000080
        /*0318*/ 	.short	0x0100
        /*031a*/ 	.byte	0x05
	.zero		1


	//   ....[33]....
        /*031c*/ 	.word	0x00000820
        /*0320*/ 	.word	0x000000ff
        /*0324*/ 	.word	0x000001a0
        /*0328*/ 	.short	0x0100
        /*032a*/ 	.byte	0x05
	.zero		1


	//   ....[34]....
        /*032c*/ 	.word	0x00000830
        /*0330*/ 	.word	0x000000ff
        /*0334*/ 	.word	0x00000088
        /*0338*/ 	.short	0x0100
        /*033a*/ 	.byte	0x05
	.zero		1


	//   ....[35]....
        /*033c*/ 	.word	0x00000840
        /*0340*/ 	.word	0x000000ff
        /*0344*/ 	.word	0x000001a8
        /*0348*/ 	.short	0x0100
        /*034a*/ 	.byte	0x05
	.zero		1


	//   ....[36]....
        /*034c*/ 	.word	0x00000850
        /*0350*/ 	.word	0x000000ff
        /*0354*/ 	.word	0x00000090
        /*0358*/ 	.short	0x0100
        /*035a*/ 	.byte	0x05
	.zero		1


	//   ....[37]....
        /*035c*/ 	.word	0x00000860
        /*0360*/ 	.word	0x000000ff
        /*0364*/ 	.word	0x000001b0
        /*0368*/ 	.short	0x0100
        /*036a*/ 	.byte	0x05
	.zero		1


	//   ....[38]....
        /*036c*/ 	.word	0x00000870
        /*0370*/ 	.word	0x000000ff
        /*0374*/ 	.word	0x00000098
        /*0378*/ 	.short	0x0100
        /*037a*/ 	.byte	0x05
	.zero		1


	//   ....[39]....
        /*037c*/ 	.word	0x00000880
        /*0380*/ 	.word	0x000000ff
        /*0384*/ 	.word	0x000001b8
        /*0388*/ 	.short	0x0100
        /*038a*/ 	.byte	0x05
	.zero		1


	//   ....[40]....
        /*038c*/ 	.word	0x00000890
        /*0390*/ 	.word	0x000000ff
        /*0394*/ 	.word	0x000000a0
        /*0398*/ 	.short	0x0100
        /*039a*/ 	.byte	0x05
	.zero		1


	//   ....[41]....
        /*039c*/ 	.word	0x000008a0
        /*03a0*/ 	.word	0x000000ff
        /*03a4*/ 	.word	0x000001c0
        /*03a8*/ 	.short	0x0100
        /*03aa*/ 	.byte	0x05
	.zero		1


	//   ....[42]....
        /*03ac*/ 	.word	0x000008b0
        /*03b0*/ 	.word	0x000000ff
        /*03b4*/ 	.word	0x000000a8
        /*03b8*/ 	.short	0x0100
        /*03ba*/ 	.byte	0x05
	.zero		1


	//   ....[43]....
        /*03bc*/ 	.word	0x000008c0
        /*03c0*/ 	.word	0x000000ff
        /*03c4*/ 	.word	0x000001c8
        /*03c8*/ 	.short	0x0100
        /*03ca*/ 	.byte	0x05
	.zero		1


	//   ....[44]....
        /*03cc*/ 	.word	0x000008d0
        /*03d0*/ 	.word	0x000000ff
        /*03d4*/ 	.word	0x000000b0
        /*03d8*/ 	.short	0x0100
        /*03da*/ 	.byte	0x05
	.zero		1


	//   ....[45]....
        /*03dc*/ 	.word	0x000008e0
        /*03e0*/ 	.word	0x000000ff
        /*03e4*/ 	.word	0x000001d0
        /*03e8*/ 	.short	0x0100
        /*03ea*/ 	.byte	0x05
	.zero		1


	//   ....[46]....
        /*03ec*/ 	.word	0x000008f0
        /*03f0*/ 	.word	0x000000ff
        /*03f4*/ 	.word	0x000000b8
        /*03f8*/ 	.short	0x0100
        /*03fa*/ 	.byte	0x05
	.zero		1


	//   ....[47]....
        /*03fc*/ 	.word	0x00000900
        /*0400*/ 	.word	0x000000ff
        /*0404*/ 	.word	0x000001d8
        /*0408*/ 	.short	0x0100
        /*040a*/ 	.byte	0x05
	.zero		1


	//   ....[48]....
        /*040c*/ 	.word	0x00000910
        /*0410*/ 	.word	0x000000ff
        /*0414*/ 	.word	0x000000c0
        /*0418*/ 	.short	0x0100
        /*041a*/ 	.byte	0x05
	.zero		1


	//   ....[49]....
        /*041c*/ 	.word	0x00000920
        /*0420*/ 	.word	0x000000ff
        /*0424*/ 	.word	0x000001e0
        /*0428*/ 	.short	0x0100
        /*042a*/ 	.byte	0x05
	.zero		1


	//   ....[50]....
        /*042c*/ 	.word	0x00000930
        /*0430*/ 	.word	0x000000ff
        /*0434*/ 	.word	0x000000c8
        /*0438*/ 	.short	0x0100
        /*043a*/ 	.byte	0x05
	.zero		1


	//   ....[51]....
        /*043c*/ 	.word	0x00000940
        /*0440*/ 	.word	0x000000ff
        /*0444*/ 	.word	0x000001e8
        /*0448*/ 	.short	0x0100
        /*044a*/ 	.byte	0x05
	.zero		1


	//   ....[52]....
        /*044c*/ 	.word	0x00000950
        /*0450*/ 	.word	0x000000ff
        /*0454*/ 	.word	0x000000d0
        /*0458*/ 	.short	0x0100
        /*045a*/ 	.byte	0x05
	.zero		1


	//   ....[53]....
        /*045c*/ 	.word	0x00000960
        /*0460*/ 	.word	0x000000ff
        /*0464*/ 	.word	0x000001f0
        /*0468*/ 	.short	0x0100
        /*046a*/ 	.byte	0x05
	.zero		1


	//   ....[54]....
        /*046c*/ 	.word	0x00000970
        /*0470*/ 	.word	0x000000ff
        /*0474*/ 	.word	0x000000d8
        /*0478*/ 	.short	0x0100
        /*047a*/ 	.byte	0x05
	.zero		1


	//   ....[55]....
        /*047c*/ 	.word	0x00000980
        /*0480*/ 	.word	0x000000ff
        /*0484*/ 	.word	0x000001f8
        /*0488*/ 	.short	0x0100
        /*048a*/ 	.byte	0x05
	.zero		1


	//   ....[56]....
        /*048c*/ 	.word	0x00000990
        /*0490*/ 	.word	0x000000ff
        /*0494*/ 	.word	0x000000e0
        /*0498*/ 	.short	0x0100
        /*049a*/ 	.byte	0x05
	.zero		1


	//   ....[57]....
        /*049c*/ 	.word	0x000009a0
        /*04a0*/ 	.word	0x000000ff
        /*04a4*/ 	.word	0x00000200
        /*04a8*/ 	.short	0x0100
        /*04aa*/ 	.byte	0x05
	.zero		1


	//   ....[58]....
        /*04ac*/ 	.word	0x000009b0
        /*04b0*/ 	.word	0x000000ff
        /*04b4*/ 	.word	0x000000e8
        /*04b8*/ 	.short	0x0100
        /*04ba*/ 	.byte	0x05
	.zero		1


	//   ....[59]....
        /*04bc*/ 	.word	0x000009c0
        /*04c0*/ 	.word	0x000000ff
        /*04c4*/ 	.word	0x00000208
        /*04c8*/ 	.short	0x0100
        /*04ca*/ 	.byte	0x05
	.zero		1


	//   ....[60]....
        /*04cc*/ 	.word	0x000009d0
        /*04d0*/ 	.word	0x000000ff
        /*04d4*/ 	.word	0x000000f0
        /*04d8*/ 	.short	0x0100
        /*04da*/ 	.byte	0x05
	.zero		1


	//   ....[61]....
        /*04dc*/ 	.word	0x000009e0
        /*04e0*/ 	.word	0x000000ff
        /*04e4*/ 	.word	0x00000210
        /*04e8*/ 	.short	0x0100
        /*04ea*/ 	.byte	0x05
	.zero		1


	//   ....[62]....
        /*04ec*/ 	.word	0x000009f0
        /*04f0*/ 	.word	0x000000ff
        /*04f4*/ 	.word	0x000000f8
        /*04f8*/ 	.short	0x0100
        /*04fa*/ 	.byte	0x05
	.zero		1


	//   ....[63]....
        /*04fc*/ 	.word	0x00000a00
        /*0500*/ 	.word	0x000000ff
        /*0504*/ 	.word	0x00000218
        /*0508*/ 	.short	0x0100
        /*050a*/ 	.byte	0x05
	.zero		1


	//   ....[64]....
        /*050c*/ 	.word	0x00000a10
        /*0510*/ 	.word	0x000000ff
        /*0514*/ 	.word	0x00000100
        /*0518*/ 	.short	0x0100
        /*051a*/ 	.byte	0x05
	.zero		1


	//   ....[65]....
        /*051c*/ 	.word	0x00000a20
        /*0520*/ 	.word	0x000000ff
        /*0524*/ 	.word	0x00000220
        /*0528*/ 	.short	0x0100
        /*052a*/ 	.byte	0x05
	.zero		1


	//   ....[66]....
        /*052c*/ 	.word	0x00000a30
        /*0530*/ 	.word	0x000000ff
        /*0534*/ 	.word	0x00000108
        /*0538*/ 	.short	0x0100
        /*053a*/ 	.byte	0x05
	.zero		1


	//   ....[67]....
        /*053c*/ 	.word	0x00000a40
        /*0540*/ 	.word	0x000000ff
        /*0544*/ 	.word	0x00000228
        /*0548*/ 	.short	0x0100
        /*054a*/ 	.byte	0x05
	.zero		1


	//   ....[68]....
        /*054c*/ 	.word	0x00000a50
        /*0550*/ 	.word	0x000000ff
        /*0554*/ 	.word	0x00000110
        /*0558*/ 	.short	0x0100
        /*055a*/ 	.byte	0x05
	.zero		1


	//   ....[69]....
        /*055c*/ 	.word	0x00000a60
        /*0560*/ 	.word	0x000000ff
        /*0564*/ 	.word	0x00000230
        /*0568*/ 	.short	0x0100
        /*056a*/ 	.byte	0x05
	.zero		1


	//   ....[70]....
        /*056c*/ 	.word	0x00000a70
        /*0570*/ 	.word	0x000000ff
        /*0574*/ 	.word	0x00000118
        /*0578*/ 	.short	0x0100
        /*057a*/ 	.byte	0x05
	.zero		1


	//   ....[71]....
        /*057c*/ 	.word	0x00000a80
        /*0580*/ 	.word	0x000000ff
        /*0584*/ 	.word	0x00000238
        /*0588*/ 	.short	0x0100
        /*058a*/ 	.byte	0x05
	.zero		1


	//   ....[72]....
        /*058c*/ 	.word	0x00000bb0
        /*0590*/ 	.word	0x000000ff
        /*0594*/ 	.word	0x00000240
        /*0598*/ 	.short	0x0100
        /*059a*/ 	.byte	0x06
	.zero		1


	//   ....[73]....
        /*059c*/ 	.word	0x00000bc0
        /*05a0*/ 	.word	0x000000ff
        /*05a4*/ 	.word	0x00000258
        /*05a8*/ 	.short	0x0100
        /*05aa*/ 	.byte	0x06
	.zero		1


	//   ....[74]....
        /*05ac*/ 	.word	0x00000bd0
        /*05b0*/ 	.word	0x000000ff
        /*05b4*/ 	.word	0x00000248
        /*05b8*/ 	.short	0x0100
        /*05ba*/ 	.byte	0x06
	.zero		1


	//   ....[75]....
        /*05bc*/ 	.word	0x00000be0
        /*05c0*/ 	.word	0x000000ff
        /*05c4*/ 	.word	0x00000260
        /*05c8*/ 	.short	0x0100
        /*05ca*/ 	.byte	0x06
	.zero		1


	//   ....[76]....
        /*05cc*/ 	.word	0x00000bf0
        /*05d0*/ 	.word	0x000000ff
        /*05d4*/ 	.word	0x00000250
        /*05d8*/ 	.short	0x0100
        /*05da*/ 	.byte	0x06
	.zero		1


	//   ....[77]....
        /*05dc*/ 	.word	0x00000c00
        /*05e0*/ 	.word	0x000000ff
        /*05e4*/ 	.word	0x00000268
        /*05e8*/ 	.short	0x0100
        /*05ea*/ 	.byte	0x06
	.zero		1


	//   ....[78]....
        /*05ec*/ 	.word	0x00000ce0
        /*05f0*/ 	.word	0x000000ff
        /*05f4*/ 	.word	0x00000270
        /*05f8*/ 	.short	0x0100
        /*05fa*/ 	.byte	0x05
	.zero		1


	//   ....[79]....
        /*05fc*/ 	.word	0x00000cf0
        /*0600*/ 	.word	0x000000ff
        /*0604*/ 	.word	0x00000278
        /*0608*/ 	.short	0x0100
        /*060a*/ 	.byte	0x05
	.zero		1


	//   ....[80]....
        /*060c*/ 	.word	0x00000e20
        /*0610*/ 	.word	0x000000ff
        /*0614*/ 	.word	0x00000280
        /*0618*/ 	.short	0x0100
        /*061a*/ 	.byte	0x05
	.zero		1


	//   ....[81]....
        /*061c*/ 	.word	0x00000e30
        /*0620*/ 	.word	0x000000ff
        /*0624*/ 	.word	0x00000290
        /*0628*/ 	.short	0x0100
        /*062a*/ 	.byte	0x05
	.zero		1


	//   ....[82]....
        /*062c*/ 	.word	0x00000e40
        /*0630*/ 	.word	0x000000ff
        /*0634*/ 	.word	0x00000288
        /*0638*/ 	.short	0x0100
        /*063a*/ 	.byte	0x05
	.zero		1


	//   ....[83]....
        /*063c*/ 	.word	0x00000e50
        /*0640*/ 	.word	0x000000ff
        /*0644*/ 	.word	0x00000298
        /*0648*/ 	.short	0x0100
        /*064a*/ 	.byte	0x05
	.zero		1


	//   ....[84]....
        /*064c*/ 	.word	0x00000f70
        /*0650*/ 	.word	0x000000ff
        /*0654*/ 	.word	0x000002a0
        /*0658*/ 	.short	0x0100
        /*065a*/ 	.byte	0x06
	.zero		1


	//   ....[85]....
        /*065c*/ 	.word	0x00000f80
        /*0660*/ 	.word	0x000000ff
        /*0664*/ 	.word	0x000002c0
        /*0668*/ 	.short	0x0100
        /*066a*/ 	.byte	0x06
	.zero		1


	//   ....[86]....
        /*066c*/ 	.word	0x00000f90
        /*0670*/ 	.word	0x000000ff
        /*0674*/ 	.word	0x000002a8
        /*0678*/ 	.short	0x0100
        /*067a*/ 	.byte	0x06
	.zero		1


	//   ....[87]....
        /*067c*/ 	.word	0x00000fa0
        /*0680*/ 	.word	0x000000ff
        /*0684*/ 	.word	0x000002c8
        /*0688*/ 	.short	0x0100
        /*068a*/ 	.byte	0x06
	.zero		1


	//   ....[88]....
        /*068c*/ 	.word	0x00000fb0
        /*0690*/ 	.word	0x000000ff
        /*0694*/ 	.word	0x000002b0
        /*0698*/ 	.short	0x0100
        /*069a*/ 	.byte	0x06
	.zero		1


	//   ....[89]....
        /*069c*/ 	.word	0x00000fc0
        /*06a0*/ 	.word	0x000000ff
        /*06a4*/ 	.word	0x000002d0
        /*06a8*/ 	.short	0x0100
        /*06aa*/ 	.byte	0x06
	.zero		1


	//   ....[90]....
        /*06ac*/ 	.word	0x00000fd0
        /*06b0*/ 	.word	0x000000ff
        /*06b4*/ 	.word	0x000002b8
        /*06b8*/ 	.short	0x0100
        /*06ba*/ 	.byte	0x06
	.zero		1


	//   ....[91]....
        /*06bc*/ 	.word	0x00000fe0
        /*06c0*/ 	.word	0x000000ff
        /*06c4*/ 	.word	0x000002d8
        /*06c8*/ 	.short	0x0100
        /*06ca*/ 	.byte	0x06
	.zero		1


	//   ....[92]....
        /*06cc*/ 	.word	0x000010d0
        /*06d0*/ 	.word	0x000000ff
        /*06d4*/ 	.word	0x000002e0
        /*06d8*/ 	.short	0x0100
        /*06da*/ 	.byte	0x05
	.zero		1


	//   ....[93]....
        /*06dc*/ 	.word	0x000010e0
        /*06e0*/ 	.word	0x000000ff
        /*06e4*/ 	.word	0x000002f0
        /*06e8*/ 	.short	0x0100
        /*06ea*/ 	.byte	0x05
	.zero		1


	//   ....[94]....
        /*06ec*/ 	.word	0x000010f0
        /*06f0*/ 	.word	0x000000ff
        /*06f4*/ 	.word	0x000002e8
        /*06f8*/ 	.short	0x0100
        /*06fa*/ 	.byte	0x05
	.zero		1


	//   ....[95]....
        /*06fc*/ 	.word	0x00001100
        /*0700*/ 	.word	0x000000ff
        /*0704*/ 	.word	0x000002f8
        /*0708*/ 	.short	0x0100
        /*070a*/ 	.byte	0x05
	.zero		1


	//   ....[96]....
        /*070c*/ 	.word	0x000011f0
        /*0710*/ 	.word	0x000000ff
        /*0714*/ 	.word	0x00000300
        /*0718*/ 	.short	0x0100
        /*071a*/ 	.byte	0x04
	.zero		1


	//   ....[97]....
        /*071c*/ 	.word	0x00001bf0
        /*0720*/ 	.word	0x00000002
        /*0724*/ 	.word	0x000002f0
        /*0728*/ 	.short	0x010a
        /*072a*/ 	.byte	0xff
	.zero		1


	//   ....[98]....
        /*072c*/ 	.word	0x00001c20
        /*0730*/ 	.word	0x00000002
        /*0734*/ 	.word	0x000002e0
        /*0738*/ 	.short	0x0101
        /*073a*/ 	.byte	0xff
	.zero		1


	//   ....[99]....
        /*073c*/ 	.word	0x00001d00
        /*0740*/ 	.word	0x000000ff
        /*0744*/ 	.word	0x00000120
        /*0748*/ 	.short	0x010a
        /*074a*/ 	.byte	0x05
	.zero		1


	//   ....[100]....
        /*074c*/ 	.word	0x00001df0
        /*0750*/ 	.word	0x000000ff
        /*0754*/ 	.word	0x00000120
        /*0758*/ 	.short	0x010a
        /*075a*/ 	.byte	0x21
	.zero		1


	//   ....[101]....
        /*075c*/ 	.word	0x00001fa0
        /*0760*/ 	.word	0x000000ff
        /*0764*/ 	.word	0x00000120
        /*0768*/ 	.short	0x010a
        /*076a*/ 	.byte	0x08
	.zero		1


	//   ....[102]....
        /*076c*/ 	.word	0x000020a0
        /*0770*/ 	.word	0x000000ff
        /*0774*/ 	.word	0x00000278
        /*0778*/ 	.short	0x0101
        /*077a*/ 	.byte	0x04
	.zero		1


	//   ....[103]....
        /*077c*/ 	.word	0x000020c0
        /*0780*/ 	.word	0x000000ff
        /*0784*/ 	.word	0x00000120
        /*0788*/ 	.short	0x010a
        /*078a*/ 	.byte	0x05
	.zero		1


	//   ....[104]....
        /*078c*/ 	.word	0x00002140
        /*0790*/ 	.word	0x000000ff
        /*0794*/ 	.word	0x00000120
        /*0798*/ 	.short	0x010a
        /*079a*/ 	.byte	0x11
	.zero		1


	//   ....[105]....
        /*079c*/ 	.word	0x000022d0
        /*07a0*/ 	.word	0x000000ff
        /*07a4*/ 	.word	0x00000120
        /*07a8*/ 	.short	0x010a
        /*07aa*/ 	.byte	0x08
	.zero		1


	//   ....[106]....
        /*07ac*/ 	.word	0x00002420
        /*07b0*/ 	.word	0x00000002
        /*07b4*/ 	.word	0x00000280
        /*07b8*/ 	.short	0x010a
        /*07ba*/ 	.byte	0xff
	.zero		1


	//   ....[107]....
        /*07bc*/ 	.word	0x000024e0
        /*07c0*/ 	.word	0x00000002
        /*07c4*/ 	.word	0x00000000
        /*07c8*/ 	.short	0x0101
        /*07ca*/ 	.byte	0xff
	.zero		1


	//   ....[108]....
        /*07cc*/ 	.word	0x00002a40
        /*07d0*/ 	.word	0x000000ff
        /*07d4*/ 	.word	0x00000000
        /*07d8*/ 	.short	0x010a
        /*07da*/ 	.byte	0x05
	.zero		1


	//   ....[109]....
        /*07dc*/ 	.word	0x00002ad0
        /*07e0*/ 	.word	0x000000ff
        /*07e4*/ 	.word	0x00000000
        /*07e8*/ 	.short	0x010a
        /*07ea*/ 	.byte	0x05
	.zero		1


	//   ....[110]....
        /*07ec*/ 	.word	0x00002b60
        /*07f0*/ 	.word	0x000000ff
        /*07f4*/ 	.word	0x00000000
        /*07f8*/ 	.short	0x010a
        /*07fa*/ 	.byte	0x05
	.zero		1


	//   ....[111]....
        /*07fc*/ 	.word	0x00002bf0
        /*0800*/ 	.word	0x000000ff
        /*0804*/ 	.word	0x00000000
        /*0808*/ 	.short	0x010a
        /*080a*/ 	.byte	0x05
	.zero		1


	//   ....[112]....
        /*080c*/ 	.word	0x00002c80
        /*0810*/ 	.word	0x000000ff
        /*0814*/ 	.word	0x00000000
        /*0818*/ 	.short	0x010a
        /*081a*/ 	.byte	0x05
	.zero		1


	//   ....[113]....
        /*081c*/ 	.word	0x00002d10
        /*0820*/ 	.word	0x000000ff
        /*0824*/ 	.word	0x00000000
        /*0828*/ 	.short	0x010a
        /*082a*/ 	.byte	0x05
	.zero		1


	//   ....[114]....
        /*082c*/ 	.word	0x00002da0
        /*0830*/ 	.word	0x000000ff
        /*0834*/ 	.word	0x00000000
        /*0838*/ 	.short	0x010a
        /*083a*/ 	.byte	0x05
	.zero		1


	//   ....[115]....
        /*083c*/ 	.word	0x00002e30
        /*0840*/ 	.word	0x000000ff
        /*0844*/ 	.word	0x00000000
        /*0848*/ 	.short	0x010a
        /*084a*/ 	.byte	0x05
	.zero		1


	//   ....[116]....
        /*084c*/ 	.word	0x00002ec0
        /*0850*/ 	.word	0x000000ff
        /*0854*/ 	.word	0x00000000
        /*0858*/ 	.short	0x010a
        /*085a*/ 	.byte	0x05
	.zero		1


	//   ....[117]....
        /*085c*/ 	.word	0x00002f50
        /*0860*/ 	.word	0x000000ff
        /*0864*/ 	.word	0x00000000
        /*0868*/ 	.short	0x010a
        /*086a*/ 	.byte	0x05
	.zero		1


	//   ....[118]....
        /*086c*/ 	.word	0x00002fe0
        /*0870*/ 	.word	0x000000ff
        /*0874*/ 	.word	0x00000000
        /*0878*/ 	.short	0x010a
        /*087a*/ 	.byte	0x05
	.zero		1


	//   ....[119]....
        /*087c*/ 	.word	0x00003070
        /*0880*/ 	.word	0x000000ff
        /*0884*/ 	.word	0x00000000
        /*0888*/ 	.short	0x010a
        /*088a*/ 	.byte	0x05
	.zero		1


	//   ....[120]....
        /*088c*/ 	.word	0x00003100
        /*0890*/ 	.word	0x000000ff
        /*0894*/ 	.word	0x00000000
        /*0898*/ 	.short	0x010a
        /*089a*/ 	.byte	0x05
	.zero		1


	//   ....[121]....
        /*089c*/ 	.word	0x00003190
        /*08a0*/ 	.word	0x000000ff
        /*08a4*/ 	.word	0x00000000
        /*08a8*/ 	.short	0x010a
        /*08aa*/ 	.byte	0x05
	.zero		1


	//   ....[122]....
        /*08ac*/ 	.word	0x00003220
        /*08b0*/ 	.word	0x000000ff
        /*08b4*/ 	.word	0x00000000
        /*08b8*/ 	.short	0x010a
        /*08ba*/ 	.byte	0x05
	.zero		1


	//   ....[123]....
        /*08bc*/ 	.word	0x000032b0
        /*08c0*/ 	.word	0x000000ff
        /*08c4*/ 	.word	0x00000000
        /*08c8*/ 	.short	0x010a
        /*08ca*/ 	.byte	0x05
	.zero		1


	//   ....[124]....
        /*08cc*/ 	.word	0x00003340
        /*08d0*/ 	.word	0x000000ff
        /*08d4*/ 	.word	0x00000000
        /*08d8*/ 	.short	0x010a
        /*08da*/ 	.byte	0x05
	.zero		1


	//   ....[125]....
        /*08dc*/ 	.word	0x000033d0
        /*08e0*/ 	.word	0x000000ff
        /*08e4*/ 	.word	0x00000000
        /*08e8*/ 	.short	0x010a
        /*08ea*/ 	.byte	0x05
	.zero		1


	//   ....[126]....
        /*08ec*/ 	.word	0x00003460
        /*08f0*/ 	.word	0x000000ff
        /*08f4*/ 	.word	0x00000000
        /*08f8*/ 	.short	0x010a
        /*08fa*/ 	.byte	0x05
	.zero		1


	//   ....[127]....
        /*08fc*/ 	.word	0x000034f0
        /*0900*/ 	.word	0x000000ff
        /*0904*/ 	.word	0x00000000
        /*0908*/ 	.short	0x010a
        /*090a*/ 	.byte	0x05
	.zero		1


	//   ....[128]....
        /*090c*/ 	.word	0x00003580
        /*0910*/ 	.word	0x000000ff
        /*0914*/ 	.word	0x00000000
        /*0918*/ 	.short	0x010a
        /*091a*/ 	.byte	0x05
	.zero		1


	//   ....[129]....
        /*091c*/ 	.word	0x00003610
        /*0920*/ 	.word	0x000000ff
        /*0924*/ 	.word	0x00000000
        /*0928*/ 	.short	0x010a
        /*092a*/ 	.byte	0x05
	.zero		1


	//   ....[130]....
        /*092c*/ 	.word	0x000036a0
        /*0930*/ 	.word	0x000000ff
        /*0934*/ 	.word	0x00000000
        /*0938*/ 	.short	0x010a
        /*093a*/ 	.byte	0x05
	.zero		1


	//   ....[131]....
        /*093c*/ 	.word	0x00003730
        /*0940*/ 	.word	0x000000ff
        /*0944*/ 	.word	0x00000000
        /*0948*/ 	.short	0x010a
        /*094a*/ 	.byte	0x05
	.zero		1


	//   ....[132]....
        /*094c*/ 	.word	0x000037c0
        /*0950*/ 	.word	0x000000ff
        /*0954*/ 	.word	0x00000000
        /*0958*/ 	.short	0x010a
        /*095a*/ 	.byte	0x05
	.zero		1


	//   ....[133]....
        /*095c*/ 	.word	0x00003850
        /*0960*/ 	.word	0x000000ff
        /*0964*/ 	.word	0x00000000
        /*0968*/ 	.short	0x010a
        /*096a*/ 	.byte	0x05
	.zero		1


	//   ....[134]....
        /*096c*/ 	.word	0x000038e0
        /*0970*/ 	.word	0x000000ff
        /*0974*/ 	.word	0x00000000
        /*0978*/ 	.short	0x010a
        /*097a*/ 	.byte	0x05
	.zero		1


	//   ....[135]....
        /*097c*/ 	.word	0x00003970
        /*0980*/ 	.word	0x000000ff
        /*0984*/ 	.word	0x00000000
        /*0988*/ 	.short	0x010a
        /*098a*/ 	.byte	0x05
	.zero		1


	//   ....[136]....
        /*098c*/ 	.word	0x00003a00
        /*0990*/ 	.word	0x000000ff
        /*0994*/ 	.word	0x00000000
        /*0998*/ 	.short	0x010a
        /*099a*/ 	.byte	0x05
	.zero		1


	//   ....[137]....
        /*099c*/ 	.word	0x00003a90
        /*09a0*/ 	.word	0x000000ff
        /*09a4*/ 	.word	0x00000000
        /*09a8*/ 	.short	0x010a
        /*09aa*/ 	.byte	0x05
	.zero		1


	//   ....[138]....
        /*09ac*/ 	.word	0x00003b20
        /*09b0*/ 	.word	0x000000ff
        /*09b4*/ 	.word	0x00000000
        /*09b8*/ 	.short	0x010a
        /*09ba*/ 	.byte	0x05
	.zero		1


	//   ....[139]....
        /*09bc*/ 	.word	0x00003bb0
        /*09c0*/ 	.word	0x000000ff
        /*09c4*/ 	.word	0x00000000
        /*09c8*/ 	.short	0x010a
        /*09ca*/ 	.byte	0x05
	.zero		1


	//   ....[140]....
        /*09cc*/ 	.word	0x00003c40
        /*09d0*/ 	.word	0x000000ff
        /*09d4*/ 	.word	0x00000000
        /*09d8*/ 	.short	0x010a
        /*09da*/ 	.byte	0x05
	.zero		1


	//   ....[141]....
        /*09dc*/ 	.word	0x00003cd0
        /*09e0*/ 	.word	0x000000ff
        /*09e4*/ 	.word	0x00000000
        /*09e8*/ 	.short	0x010a
        /*09ea*/ 	.byte	0x05
	.zero		1


	//   ....[142]....
        /*09ec*/ 	.word	0x00003d60
        /*09f0*/ 	.word	0x000000ff
        /*09f4*/ 	.word	0x00000000
        /*09f8*/ 	.short	0x010a
        /*09fa*/ 	.byte	0x05
	.zero		1


	//   ....[143]....
        /*09fc*/ 	.word	0x00003e00
        /*0a00*/ 	.word	0x00000000
        /*0a04*/ 	.word	0x00000000
        /*0a08*/ 	.short	0x010a
        /*0a0a*/ 	.byte	0xff
	.zero		1


	//   ....[144]....
        /*0a0c*/ 	.word	0x00003f30
        /*0a10*/ 	.word	0x00000000
        /*0a14*/ 	.word	0x000002e0
        /*0a18*/ 	.short	0x010a
        /*0a1a*/ 	.byte	0xff
	.zero		1


	//   ....[145]....
        /*0a1c*/ 	.word	0x00003fa0
        /*0a20*/ 	.word	0x00000000
        /*0a24*/ 	.word	0x00000000
        /*0a28*/ 	.short	0x0101
        /*0a2a*/ 	.byte	0xff
	.zero		1


	//   ....[146]....
        /*0a2c*/ 	.word	0x00003fc0
        /*0a30*/ 	.word	0x000000ff
        /*0a34*/ 	.word	0x00000290
        /*0a38*/ 	.short	0x010a
        /*0a3a*/ 	.byte	0x05
	.zero		1


	//   ....[147]....
        /*0a3c*/ 	.word	0x000040e0
        /*0a40*/ 	.word	0x00000000
        /*0a44*/ 	.word	0x00000280
        /*0a48*/ 	.short	0x010a
        /*0a4a*/ 	.byte	0xff
	.zero		1


	//   ....[148]....
        /*0a4c*/ 	.word	0x000041e0
        /*0a50*/ 	.word	0x00000000
        /*0a54*/ 	.word	0x00000000
        /*0a58*/ 	.short	0x0101
        /*0a5a*/ 	.byte	0xff
	.zero		1


	//   ....[149]....
        /*0a5c*/ 	.word	0x00004270
        /*0a60*/ 	.word	0x000000ff
        /*0a64*/ 	.word	0x00000290
        /*0a68*/ 	.short	0x0106
        /*0a6a*/ 	.byte	0x05
	.zero		1


	//   ....[150]....
        /*0a6c*/ 	.word	0x00004290
        /*0a70*/ 	.word	0x000000ff
        /*0a74*/ 	.word	0x00000290
        /*0a78*/ 	.short	0x010a
        /*0a7a*/ 	.byte	0x05
	.zero		1


	//   ....[151]....
        /*0a7c*/ 	.word	0x00004320
        /*0a80*/ 	.word	0x000000ff
        /*0a84*/ 	.word	0x00000290
        /*0a88*/ 	.short	0x0106
        /*0a8a*/ 	.byte	0x04
	.zero		1


	//   ....[152]....
        /*0a8c*/ 	.word	0x00004360
        /*0a90*/ 	.word	0x00000000
        /*0a94*/ 	.word	0x00000290
        /*0a98*/ 	.short	0x010a
        /*0a9a*/ 	.byte	0xff
	.zero		1


	//   ....[153]....
        /*0a9c*/ 	.word	0x000045a0
        /*0aa0*/ 	.word	0x000000ff
        /*0aa4*/ 	.word	0x00000008
        /*0aa8*/ 	.short	0x010a
        /*0aaa*/ 	.byte	0x04
	.zero		1


	//   ....[154]....
        /*0aac*/ 	.word	0x000045c0
        /*0ab0*/ 	.word	0x000000ff
        /*0ab4*/ 	.word	0x00000008
        /*0ab8*/ 	.short	0x010a
        /*0aba*/ 	.byte	0x04
	.zero		1


	//   ....[155]....
        /*0abc*/ 	.word	0x00004750
        /*0ac0*/ 	.word	0x000000ff
        /*0ac4*/ 	.word	0x00000008
        /*0ac8*/ 	.short	0x010a
        /*0aca*/ 	.byte	0x04
	.zero		1


	//   ....[156]....
        /*0acc*/ 	.word	0x00004770
        /*0ad0*/ 	.word	0x000000ff
        /*0ad4*/ 	.word	0x00000008
        /*0ad8*/ 	.short	0x010a
        /*0ada*/ 	.byte	0x04
	.zero		1


	//   ....[157]....
        /*0adc*/ 	.word	0x00004830
        /*0ae0*/ 	.word	0x000000ff
        /*0ae4*/ 	.word	0x00000000
        /*0ae8*/ 	.short	0x0101
        /*0aea*/ 	.byte	0x05
	.zero		1


	//   ....[158]....
        /*0aec*/ 	.word	0x00004b10
        /*0af0*/ 	.word	0x00000000
        /*0af4*/ 	.word	0x00000280
        /*0af8*/ 	.short	0x010a
        /*0afa*/ 	.byte	0xff
	.zero		1


	//   ....[159]....
        /*0afc*/ 	.word	0x00004bd0
        /*0b00*/ 	.word	0x00000000
        /*0b04*/ 	.word	0x00000000
        /*0b08*/ 	.short	0x0101
        /*0b0a*/ 	.byte	0xff
	.zero		1


	//   ....[160]....
        /*0b0c*/ 	.word	0x00004c80
        /*0b10*/ 	.word	0x000000ff
        /*0b14*/ 	.word	0x00000000
        /*0b18*/ 	.short	0x010a
        /*0b1a*/ 	.byte	0x05
	.zero		1


	//   ....[161]....
        /*0b1c*/ 	.word	0x00004c90
        /*0b20*/ 	.word	0x000000ff
        /*0b24*/ 	.word	0x000002c0
        /*0b28*/ 	.short	0x010a
        /*0b2a*/ 	.byte	0x13
	.zero		1


	//   ....[162]....
        /*0b2c*/ 	.word	0x00004d50
        /*0b30*/ 	.word	0x000000ff
        /*0b34*/ 	.word	0x00000000
        /*0b38*/ 	.short	0x010a
        /*0b3a*/ 	.byte	0x07
	.zero		1


	//   ....[163]....
        /*0b3c*/ 	.word	0x00004e80
        /*0b40*/ 	.word	0x000000ff
        /*0b44*/ 	.word	0x00000000
        /*0b48*/ 	.short	0x010a
        /*0b4a*/ 	.byte	0x18
	.zero		1


	//   ....[164]....
        /*0b4c*/ 	.word	0x00005090
        /*0b50*/ 	.word	0x000000ff
        /*0b54*/ 	.word	0x00000000
        /*0b58*/ 	.short	0x010a
        /*0b5a*/ 	.byte	0x06
	.zero		1


	//   ....[165]....
        /*0b5c*/ 	.word	0x00005120
        /*0b60*/ 	.word	0x000000ff
        /*0b64*/ 	.word	0x00000000
        /*0b68*/ 	.short	0x010a
        /*0b6a*/ 	.byte	0x06
	.zero		1


	//   ....[166]....
        /*0b6c*/ 	.word	0x000051b0
        /*0b70*/ 	.word	0x000000ff
        /*0b74*/ 	.word	0x00000000
        /*0b78*/ 	.short	0x010a
        /*0b7a*/ 	.byte	0x06
	.zero		1


	//   ....[167]....
        /*0b7c*/ 	.word	0x00005250
        /*0b80*/ 	.word	0x00000000
        /*0b84*/ 	.word	0x00000000
        /*0b88*/ 	.short	0x010a
        /*0b8a*/ 	.byte	0xff
	.zero		1


	//   ....[168]....
        /*0b8c*/ 	.word	0x00005290
        /*0b90*/ 	.word	0x00000000
        /*0b94*/ 	.word	0x00000000
        /*0b98*/ 	.short	0x010a
        /*0b9a*/ 	.byte	0xff
	.zero		1


	//   ....[169]....
        /*0b9c*/ 	.word	0x00005300
        /*0ba0*/ 	.word	0x000000ff
        /*0ba4*/ 	.word	0x00000000
        /*0ba8*/ 	.short	0x0101
        /*0baa*/ 	.byte	0x05
	.zero		1


	//   ....[170]....
        /*0bac*/ 	.word	0x00005340
        /*0bb0*/ 	.word	0x000000ff
        /*0bb4*/ 	.word	0x00000300
        /*0bb8*/ 	.short	0x010a
        /*0bba*/ 	.byte	0x0b
	.zero		1


	//   ....[171]....
        /*0bbc*/ 	.word	0x000053a0
        /*0bc0*/ 	.word	0x000000ff
        /*0bc4*/ 	.word	0x00000000
        /*0bc8*/ 	.short	0x0101
        /*0bca*/ 	.byte	0x05
	.zero		1


	//   ....[172]....
        /*0bcc*/ 	.word	0x000057d0
        /*0bd0*/ 	.word	0x00000000
        /*0bd4*/ 	.word	0x00000280
        /*0bd8*/ 	.short	0x010a
        /*0bda*/ 	.byte	0xff
	.zero		1


	//   ....[173]....
        /*0bdc*/ 	.word	0x00005890
        /*0be0*/ 	.word	0x00000000
        /*0be4*/ 	.word	0x00000000
        /*0be8*/ 	.short	0x0101
        /*0bea*/ 	.byte	0xff
	.zero		1


	//   ....[174]....
        /*0bec*/ 	.word	0x00005bb0
        /*0bf0*/ 	.word	0x000000ff
        /*0bf4*/ 	.word	0x00000278
        /*0bf8*/ 	.short	0x010a
        /*0bfa*/ 	.byte	0x06
	.zero		1


	//   ....[175]....
        /*0bfc*/ 	.word	0x00005da0
        /*0c00*/ 	.word	0x000000ff
        /*0c04*/ 	.word	0x00000258
        /*0c08*/ 	.short	0x010a
        /*0c0a*/ 	.byte	0x06
	.zero		1


	//   ....[176]....
        /*0c0c*/ 	.word	0x00005f20
        /*0c10*/ 	.word	0x000000ff
        /*0c14*/ 	.word	0x00000240
        /*0c18*/ 	.short	0x010b
        /*0c1a*/ 	.byte	0x06
	.zero		1


	//   ....[177]....
        /*0c1c*/ 	.word	0x00005f30
        /*0c20*/ 	.word	0x000000ff
        /*0c24*/ 	.word	0x00000000
        /*0c28*/ 	.short	0x0101
        /*0c2a*/ 	.byte	0x08
	.zero		1


	//   ....[178]....
        /*0c2c*/ 	.word	0x00005f40
        /*0c30*/ 	.word	0x000000ff
        /*0c34*/ 	.word	0x00000260
        /*0c38*/ 	.short	0x010a
        /*0c3a*/ 	.byte	0x06
	.zero		1


	//   ....[179]....
        /*0c3c*/ 	.word	0x000060c0
        /*0c40*/ 	.word	0x000000ff
        /*0c44*/ 	.word	0x00000248
        /*0c48*/ 	.short	0x010b
        /*0c4a*/ 	.byte	0x06
	.zero		1


	//   ....[180]....
        /*0c4c*/ 	.word	0x00006100
        /*0c50*/ 	.word	0x000000ff
        /*0c54*/ 	.word	0x00000000
        /*0c58*/ 	.short	0x0101
        /*0c5a*/ 	.byte	0x08
	.zero		1


	//   ....[181]....
        /*0c5c*/ 	.word	0x00006140
        /*0c60*/ 	.word	0x000000ff
        /*0c64*/ 	.word	0x00000268
        /*0c68*/ 	.short	0x010a
        /*0c6a*/ 	.byte	0x06
	.zero		1


	//   ....[182]....
        /*0c6c*/ 	.word	0x00006380
        /*0c70*/ 	.word	0x000000ff
        /*0c74*/ 	.word	0x00000250
        /*0c78*/ 	.short	0x010b
        /*0c7a*/ 	.byte	0x06
	.zero		1


	//   ....[183]....
        /*0c7c*/ 	.word	0x000063a0
        /*0c80*/ 	.word	0x000000ff
        /*0c84*/ 	.word	0x00000000
        /*0c88*/ 	.short	0x0101
        /*0c8a*/ 	.byte	0x07
	.zero		1


	//   ....[184]....
        /*0c8c*/ 	.word	0x000063d0
        /*0c90*/ 	.word	0x000000ff
        /*0c94*/ 	.word	0x00000258
        /*0c98*/ 	.short	0x010a
        /*0c9a*/ 	.byte	0x06
	.zero		1


	//   ....[185]....
        /*0c9c*/ 	.word	0x000063f0
        /*0ca0*/ 	.word	0x000000ff
        /*0ca4*/ 	.word	0x00000260
        /*0ca8*/ 	.short	0x010a
        /*0caa*/ 	.byte	0x06
	.zero		1


	//   ....[186]....
        /*0cac*/ 	.word	0x00006430
        /*0cb0*/ 	.word	0x00000000
        /*0cb4*/ 	.word	0x00000268
        /*0cb8*/ 	.short	0x010a
        /*0cba*/ 	.byte	0xff
	.zero		1


	//   ....[187]....
        /*0cbc*/ 	.word	0x00006760
        /*0cc0*/ 	.word	0x00000000
        /*0cc4*/ 	.word	0x00000280
        /*0cc8*/ 	.short	0x010a
        /*0cca*/ 	.byte	0xff
	.zero		1


	//   ....[188]....
        /*0ccc*/ 	.word	0x00006870
        /*0cd0*/ 	.word	0x00000000
        /*0cd4*/ 	.word	0x00000000
        /*0cd8*/ 	.short	0x0101
        /*0cda*/ 	.byte	0xff
	.zero		1


	//   ....[189]....
        /*0cdc*/ 	.word	0x000072c0
        /*0ce0*/ 	.word	0x000000ff
        /*0ce4*/ 	.word	0x00000240
        /*0ce8*/ 	.short	0x010a
        /*0cea*/ 	.byte	0x30
	.zero		1


	//   ....[190]....
        /*0cec*/ 	.word	0x00007300
        /*0cf0*/ 	.word	0x00000070
        /*0cf4*/ 	.word	0x000002a0
        /*0cf8*/ 	.short	0x010a
        /*0cfa*/ 	.byte	0xff
	.zero		1


	//   ....[191]....
        /*0cfc*/ 	.word	0x000073f0
        /*0d00*/ 	.word	0x000000ff
        /*0d04*/ 	.word	0x00000240
        /*0d08*/ 	.short	0x010a
        /*0d0a*/ 	.byte	0x30
	.zero		1


	//   ....[192]....
        /*0d0c*/ 	.word	0x000074e0
        /*0d10*/ 	.word	0x00000070
        /*0d14*/ 	.word	0x000002a0
        /*0d18*/ 	.short	0x010a
        /*0d1a*/ 	.byte	0xff
	.zero		1


	//   ....[193]....
        /*0d1c*/ 	.word	0x00007fc0
        /*0d20*/ 	.word	0x00000000
        /*0d24*/ 	.word	0x00000000
        /*0d28*/ 	.short	0x0101
        /*0d2a*/ 	.byte	0xff
	.zero		1


	//   ....[194]....
        /*0d2c*/ 	.word	0x00007fd0
        /*0d30*/ 	.word	0x00000002
        /*0d34*/ 	.word	0x00000240
        /*0d38*/ 	.short	0x010a
        /*0d3a*/ 	.byte	0xff
	.zero		1


	//   ....[195]....
        /*0d3c*/ 	.word	0x000080b0
        /*0d40*/ 	.word	0x00000002
        /*0d44*/ 	.word	0x00000240
        /*0d48*/ 	.short	0x010a
        /*0d4a*/ 	.byte	0xff
	.zero		1


	//   ....[196]....
        /*0d4c*/ 	.word	0x00008c30
        /*0d50*/ 	.word	0x00000000
        /*0d54*/ 	.word	0x00000000
        /*0d58*/ 	.short	0x0101
        /*0d5a*/ 	.byte	0xff
	.zero		1


	//   ....[197]....
        /*0d5c*/ 	.word	0x00008c40
        /*0d60*/ 	.word	0x00000004
        /*0d64*/ 	.word	0x00000240
        /*0d68*/ 	.short	0x010a
        /*0d6a*/ 	.byte	0xff
	.zero		1


	//   ....[198]....
        /*0d6c*/ 	.word	0x00008d20
        /*0d70*/ 	.word	0x00000004
        /*0d74*/ 	.word	0x00000240
        /*0d78*/ 	.short	0x010a
        /*0d7a*/ 	.byte	0xff
	.zero		1


	//   ....[199]....
        /*0d7c*/ 	.word	0x00008ff0
        /*0d80*/ 	.word	0x00000070
        /*0d84*/ 	.word	0x00000000
        /*0d88*/ 	.short	0x0101
        /*0d8a*/ 	.byte	0xff
	.zero		1


	//   ....[200]....
        /*0d8c*/ 	.word	0x000098e0
        /*0d90*/ 	.word	0x00000000
        /*0d94*/ 	.word	0x00000000
        /*0d98*/ 	.short	0x0101
        /*0d9a*/ 	.byte	0xff
	.zero		1


	//   ....[201]....
        /*0d9c*/ 	.word	0x00009b50
        /*0da0*/ 	.word	0x000000ff
        /*0da4*/ 	.word	0x00000000
        /*0da8*/ 	.short	0x0101
        /*0daa*/ 	.byte	0x04
	.zero		1


	//   ....[202]....
        /*0dac*/ 	.word	0x00009b70
        /*0db0*/ 	.word	0x00000002
        /*0db4*/ 	.word	0x000002f0
        /*0db8*/ 	.short	0x010a
        /*0dba*/ 	.byte	0xff
	.zero		1


	//   ....[203]....
        /*0dbc*/ 	.word	0x00009bd0
        /*0dc0*/ 	.word	0x00000002
        /*0dc4*/ 	.word	0x00000120
        /*0dc8*/ 	.short	0x010a
        /*0dca*/ 	.byte	0xff
	.zero		1


	//   ....[204]....
        /*0dcc*/ 	.word	0x00009c30
        /*0dd0*/ 	.word	0x00000002
        /*0dd4*/ 	.word	0x00000120
        /*0dd8*/ 	.short	0x010a
        /*0dda*/ 	.byte	0xff
	.zero		1


	//   ....[205]....
        /*0ddc*/ 	.word	0x00009c80
        /*0de0*/ 	.word	0x00000002
        /*0de4*/ 	.word	0x00000280
        /*0de8*/ 	.short	0x010a
        /*0dea*/ 	.byte	0xff
	.zero		1


	//   ....[206]....
        /*0dec*/ 	.word	0x00009ce0
        /*0df0*/ 	.word	0x00000000
        /*0df4*/ 	.word	0x00000000
        /*0df8*/ 	.short	0x010a
        /*0dfa*/ 	.byte	0xff
	.zero		1


	//   ....[207]....
        /*0dfc*/ 	.word	0x00009d40
        /*0e00*/ 	.word	0x00000000
        /*0e04*/ 	.word	0x00000000
        /*0e08*/ 	.short	0x010a
        /*0e0a*/ 	.byte	0xff
	.zero		1


	//   ....[208]....
        /*0e0c*/ 	.word	0x00009da0
        /*0e10*/ 	.word	0x00000000
        /*0e14*/ 	.word	0x00000000
        /*0e18*/ 	.short	0x010a
        /*0e1a*/ 	.byte	0xff
	.zero		1


	//   ....[209]....
        /*0e1c*/ 	.word	0x00009e00
        /*0e20*/ 	.word	0x00000000
        /*0e24*/ 	.word	0x00000000
        /*0e28*/ 	.short	0x010a
        /*0e2a*/ 	.byte	0xff
	.zero		1


	//   ....[210]....
        /*0e2c*/ 	.word	0x00009e60
        /*0e30*/ 	.word	0x00000000
        /*0e34*/ 	.word	0x00000000
        /*0e38*/ 	.short	0x010a
        /*0e3a*/ 	.byte	0xff
	.zero		1


	//   ....[211]....
        /*0e3c*/ 	.word	0x00009ec0
        /*0e40*/ 	.word	0x00000000
        /*0e44*/ 	.word	0x00000000
        /*0e48*/ 	.short	0x010a
        /*0e4a*/ 	.byte	0xff
	.zero		1


	//   ....[212]....
        /*0e4c*/ 	.word	0x00009f20
        /*0e50*/ 	.word	0x00000000
        /*0e54*/ 	.word	0x00000000
        /*0e58*/ 	.short	0x010a
        /*0e5a*/ 	.byte	0xff
	.zero		1


	//   ....[213]....
        /*0e5c*/ 	.word	0x00009f80
        /*0e60*/ 	.word	0x00000000
        /*0e64*/ 	.word	0x00000000
        /*0e68*/ 	.short	0x010a
        /*0e6a*/ 	.byte	0xff
	.zero		1


	//   ....[214]....
        /*0e6c*/ 	.word	0x00009fe0
        /*0e70*/ 	.word	0x00000000
        /*0e74*/ 	.word	0x00000000
        /*0e78*/ 	.short	0x010a
        /*0e7a*/ 	.byte	0xff
	.zero		1


	//   ....[215]....
        /*0e7c*/ 	.word	0x0000a040
        /*0e80*/ 	.word	0x00000000
        /*0e84*/ 	.word	0x00000000
        /*0e88*/ 	.short	0x010a
        /*0e8a*/ 	.byte	0xff
	.zero		1


	//   ....[216]....
        /*0e8c*/ 	.word	0x0000a0a0
        /*0e90*/ 	.word	0x00000000
        /*0e94*/ 	.word	0x00000000
        /*0e98*/ 	.short	0x010a
        /*0e9a*/ 	.byte	0xff
	.zero		1


	//   ....[217]....
        /*0e9c*/ 	.word	0x0000a100
        /*0ea0*/ 	.word	0x00000000
        /*0ea4*/ 	.word	0x00000000
        /*0ea8*/ 	.short	0x010a
        /*0eaa*/ 	.byte	0xff
	.zero		1


	//   ....[218]....
        /*0eac*/ 	.word	0x0000a160
        /*0eb0*/ 	.word	0x00000000
        /*0eb4*/ 	.word	0x00000000
        /*0eb8*/ 	.short	0x010a
        /*0eba*/ 	.byte	0xff
	.zero		1


	//   ....[219]....
        /*0ebc*/ 	.word	0x0000a1c0
        /*0ec0*/ 	.word	0x00000000
        /*0ec4*/ 	.word	0x00000000
        /*0ec8*/ 	.short	0x010a
        /*0eca*/ 	.byte	0xff
	.zero		1


	//   ....[220]....
        /*0ecc*/ 	.word	0x0000a220
        /*0ed0*/ 	.word	0x00000000
        /*0ed4*/ 	.word	0x00000000
        /*0ed8*/ 	.short	0x010a
        /*0eda*/ 	.byte	0xff
	.zero		1


	//   ....[221]....
        /*0edc*/ 	.word	0x0000a280
        /*0ee0*/ 	.word	0x00000000
        /*0ee4*/ 	.word	0x00000000
        /*0ee8*/ 	.short	0x010a
        /*0eea*/ 	.byte	0xff
	.zero		1


	//   ....[222]....
        /*0eec*/ 	.word	0x0000a2e0
        /*0ef0*/ 	.word	0x00000000
        /*0ef4*/ 	.word	0x00000000
        /*0ef8*/ 	.short	0x010a
        /*0efa*/ 	.byte	0xff
	.zero		1


	//   ....[223]....
        /*0efc*/ 	.word	0x0000a340
        /*0f00*/ 	.word	0x00000000
        /*0f04*/ 	.word	0x00000000
        /*0f08*/ 	.short	0x010a
        /*0f0a*/ 	.byte	0xff
	.zero		1


	//   ....[224]....
        /*0f0c*/ 	.word	0x0000a3a0
        /*0f10*/ 	.word	0x00000000
        /*0f14*/ 	.word	0x00000000
        /*0f18*/ 	.short	0x010a
        /*0f1a*/ 	.byte	0xff
	.zero		1


	//   ....[225]....
        /*0f1c*/ 	.word	0x0000a400
        /*0f20*/ 	.word	0x00000000
        /*0f24*/ 	.word	0x00000000
        /*0f28*/ 	.short	0x010a
        /*0f2a*/ 	.byte	0xff
	.zero		1


	//   ....[226]....
        /*0f2c*/ 	.word	0x0000a460
        /*0f30*/ 	.word	0x00000000
        /*0f34*/ 	.word	0x00000000
        /*0f38*/ 	.short	0x010a
        /*0f3a*/ 	.byte	0xff
	.zero		1


	//   ....[227]....
        /*0f3c*/ 	.word	0x0000a4c0
        /*0f40*/ 	.word	0x00000000
        /*0f44*/ 	.word	0x00000000
        /*0f48*/ 	.short	0x010a
        /*0f4a*/ 	.byte	0xff
	.zero		1


	//   ....[228]....
        /*0f4c*/ 	.word	0x0000a520
        /*0f50*/ 	.word	0x00000000
        /*0f54*/ 	.word	0x00000000
        /*0f58*/ 	.short	0x010a
        /*0f5a*/ 	.byte	0xff
	.zero		1


	//   ....[229]....
        /*0f5c*/ 	.word	0x0000a580
        /*0f60*/ 	.word	0x00000000
        /*0f64*/ 	.word	0x00000000
        /*0f68*/ 	.short	0x010a
        /*0f6a*/ 	.byte	0xff
	.zero		1


	//   ....[230]....
        /*0f6c*/ 	.word	0x0000a5e0
        /*0f70*/ 	.word	0x00000000
        /*0f74*/ 	.word	0x00000000
        /*0f78*/ 	.short	0x010a
        /*0f7a*/ 	.byte	0xff
	.zero		1


	//   ....[231]....
        /*0f7c*/ 	.word	0x0000a640
        /*0f80*/ 	.word	0x00000000
        /*0f84*/ 	.word	0x00000000
        /*0f88*/ 	.short	0x010a
        /*0f8a*/ 	.byte	0xff
	.zero		1


	//   ....[232]....
        /*0f8c*/ 	.word	0x0000a6a0
        /*0f90*/ 	.word	0x00000000
        /*0f94*/ 	.word	0x00000000
        /*0f98*/ 	.short	0x010a
        /*0f9a*/ 	.byte	0xff
	.zero		1


	//   ....[233]....
        /*0f9c*/ 	.word	0x0000a700
        /*0fa0*/ 	.word	0x00000000
        /*0fa4*/ 	.word	0x00000000
        /*0fa8*/ 	.short	0x010a
        /*0faa*/ 	.byte	0xff
	.zero		1


	//   ....[234]....
        /*0fac*/ 	.word	0x0000a760
        /*0fb0*/ 	.word	0x00000000
        /*0fb4*/ 	.word	0x00000000
        /*0fb8*/ 	.short	0x010a
        /*0fba*/ 	.byte	0xff
	.zero		1


	//   ....[235]....
        /*0fbc*/ 	.word	0x0000a7c0
        /*0fc0*/ 	.word	0x00000000
        /*0fc4*/ 	.word	0x00000000
        /*0fc8*/ 	.short	0x010a
        /*0fca*/ 	.byte	0xff
	.zero		1


	//   ....[236]....
        /*0fcc*/ 	.word	0x0000a820
        /*0fd0*/ 	.word	0x00000000
        /*0fd4*/ 	.word	0x00000000
        /*0fd8*/ 	.short	0x010a
        /*0fda*/ 	.byte	0xff
	.zero		1


	//   ....[237]....
        /*0fdc*/ 	.word	0x0000a880
        /*0fe0*/ 	.word	0x00000000
        /*0fe4*/ 	.word	0x00000000
        /*0fe8*/ 	.short	0x010a
        /*0fea*/ 	.byte	0xff
	.zero		1


	//   ....[238]....
        /*0fec*/ 	.word	0x0000a8e0
        /*0ff0*/ 	.word	0x00000000
        /*0ff4*/ 	.word	0x00000000
        /*0ff8*/ 	.short	0x010a
        /*0ffa*/ 	.byte	0xff
	.zero		1


	//   ....[239]....
        /*0ffc*/ 	.word	0x0000a940
        /*1000*/ 	.word	0x00000000
        /*1004*/ 	.word	0x00000000
        /*1008*/ 	.short	0x010a
        /*100a*/ 	.byte	0xff
	.zero		1


	//   ....[240]....
        /*100c*/ 	.word	0x0000a9a0
        /*1010*/ 	.word	0x00000000
        /*1014*/ 	.word	0x00000000
        /*1018*/ 	.short	0x010a
        /*101a*/ 	.byte	0xff
	.zero		1


	//   ....[241]....
        /*101c*/ 	.word	0x0000a9f0
        /*1020*/ 	.word	0x00000000
        /*1024*/ 	.word	0x000002e0
        /*1028*/ 	.short	0x010a
        /*102a*/ 	.byte	0xff
	.zero		1


	//   ....[242]....
        /*102c*/ 	.word	0x0000aa50
        /*1030*/ 	.word	0x00000000
        /*1034*/ 	.word	0x00000290
        /*1038*/ 	.short	0x010a
        /*103a*/ 	.byte	0xff
	.zero		1


	//   ....[243]....
        /*103c*/ 	.word	0x0000aaa0
        /*1040*/ 	.word	0x00000000
        /*1044*/ 	.word	0x00000280
        /*1048*/ 	.short	0x010a
        /*104a*/ 	.byte	0xff
	.zero		1


	//   ....[244]....
        /*104c*/ 	.word	0x0000ab00
        /*1050*/ 	.word	0x00000000
        /*1054*/ 	.word	0x00000290
        /*1058*/ 	.short	0x010a
        /*105a*/ 	.byte	0xff
	.zero		1


	//   ....[245]....
        /*105c*/ 	.word	0x0000ab60
        /*1060*/ 	.word	0x00000004
        /*1064*/ 	.word	0x00000008
        /*1068*/ 	.short	0x010a
        /*106a*/ 	.byte	0xff
	.zero		1


	//   ....[246]....
        /*106c*/ 	.word	0x0000ac40
        /*1070*/ 	.word	0x00000002
        /*1074*/ 	.word	0x00000008
        /*1078*/ 	.short	0x010a
        /*107a*/ 	.byte	0xff
	.zero		1


	//   ....[247]....
        /*107c*/ 	.word	0x0000ac90
        /*1080*/ 	.word	0x00000000
        /*1084*/ 	.word	0x00000280
        /*1088*/ 	.short	0x010a
        /*108a*/ 	.byte	0xff
	.zero		1


	//   ....[248]....
        /*108c*/ 	.word	0x0000acf0
        /*1090*/ 	.word	0x00000000
        /*1094*/ 	.word	0x000002c0
        /*1098*/ 	.short	0x010a
        /*109a*/ 	.byte	0xff
	.zero		1


	//   ....[249]....
        /*109c*/ 	.word	0x0000ad50
        /*10a0*/ 	.word	0x00000000
        /*10a4*/ 	.word	0x00000000
        /*10a8*/ 	.short	0x010a
        /*10aa*/ 	.byte	0xff
	.zero		1


	//   ....[250]....
        /*10ac*/ 	.word	0x0000adb0
        /*10b0*/ 	.word	0x00000000
        /*10b4*/ 	.word	0x00000000
        /*10b8*/ 	.short	0x010a
        /*10ba*/ 	.byte	0xff
	.zero		1


	//   ....[251]....
        /*10bc*/ 	.word	0x0000ae10
        /*10c0*/ 	.word	0x00000000
        /*10c4*/ 	.word	0x00000000
        /*10c8*/ 	.short	0x010a
        /*10ca*/ 	.byte	0xff
	.zero		1


	//   ....[252]....
        /*10cc*/ 	.word	0x0000ae70
        /*10d0*/ 	.word	0x00000000
        /*10d4*/ 	.word	0x00000000
        /*10d8*/ 	.short	0x010a
        /*10da*/ 	.byte	0xff
	.zero		1


	//   ....[253]....
        /*10dc*/ 	.word	0x0000aed0
        /*10e0*/ 	.word	0x00000000
        /*10e4*/ 	.word	0x00000300
        /*10e8*/ 	.short	0x010a
        /*10ea*/ 	.byte	0xff
	.zero		1


	//   ....[254]....
        /*10ec*/ 	.word	0x0000af20
        /*10f0*/ 	.word	0x00000000
        /*10f4*/ 	.word	0x00000280
        /*10f8*/ 	.short	0x010a
        /*10fa*/ 	.byte	0xff
	.zero		1


	//   ....[255]....
        /*10fc*/ 	.word	0x0000af80
        /*1100*/ 	.word	0x00000000
        /*1104*/ 	.word	0x00000278
        /*1108*/ 	.short	0x010a
        /*110a*/ 	.byte	0xff
	.zero		1


	//   ....[0]....
        /*110c*/ 	.word	0x0000afe0
        /*1110*/ 	.word	0x00000000
        /*1114*/ 	.word	0x00000258
        /*1118*/ 	.short	0x010a
        /*111a*/ 	.byte	0xff
	.zero		1


	//   ....[1]....
        /*111c*/ 	.word	0x0000b040
        /*1120*/ 	.word	0x00000000
        /*1124*/ 	.word	0x00000260
        /*1128*/ 	.short	0x010a
        /*112a*/ 	.byte	0xff
	.zero		1


	//   ....[2]....
        /*112c*/ 	.word	0x0000b0a0
        /*1130*/ 	.word	0x00000000
        /*1134*/ 	.word	0x00000268
        /*1138*/ 	.short	0x010a
        /*113a*/ 	.byte	0xff
	.zero		1


	//   ....[3]....
        /*113c*/ 	.word	0x0000b100
        /*1140*/ 	.word	0x00000000
        /*1144*/ 	.word	0x00000258
        /*1148*/ 	.short	0x010a
        /*114a*/ 	.byte	0xff
	.zero		1


	//   ....[4]....
        /*114c*/ 	.word	0x0000b160
        /*1150*/ 	.word	0x00000000
        /*1154*/ 	.word	0x00000260
        /*1158*/ 	.short	0x010a
        /*115a*/ 	.byte	0xff
	.zero		1


	//   ....[5]....
        /*115c*/ 	.word	0x0000b1b0
        /*1160*/ 	.word	0x00000000
        /*1164*/ 	.word	0x00000280
        /*1168*/ 	.short	0x010a
        /*116a*/ 	.byte	0xff
	.zero		1


	//   ....[6]....
        /*116c*/ 	.word	0x0000b210
        /*1170*/ 	.word	0x00000002
        /*1174*/ 	.word	0x00000240
        /*1178*/ 	.short	0x010a
        /*117a*/ 	.byte	0xff
	.zero		1


	//   ....[7]....
        /*117c*/ 	.word	0x0000b260
        /*1180*/ 	.word	0x00000070
        /*1184*/ 	.word	0x000002a0
        /*1188*/ 	.short	0x010a
        /*118a*/ 	.byte	0xff
	.zero		1


	//   ....[8]....
        /*118c*/ 	.word	0x0000b2b0
        /*1190*/ 	.word	0x00000002
        /*1194*/ 	.word	0x00000240
        /*1198*/ 	.short	0x010a
        /*119a*/ 	.byte	0xff
	.zero		1


	//   ....[9]....
        /*119c*/ 	.word	0x0000b300
        /*11a0*/ 	.word	0x00000004
        /*11a4*/ 	.word	0x00000240
        /*11a8*/ 	.short	0x010a
        /*11aa*/ 	.byte	0xff
	.zero		1


	//----- nvinfo : EIATTR_NUM_MBARRIERS
	.align		4
.L_47:
        /*11ac*/ 	.byte	0x03, 0x38
        /*11ae*/ 	.short	0x0061


	//----- nvinfo : EIATTR_EXIT_INSTR_OFFSETS
	.align		4
        /*11b0*/ 	.byte	0x04, 0x1c
        /*11b2*/ 	.short	(.L_49 - .L_48)


	//   ....[0]....
.L_48:
        /*11b4*/ 	.word	0x00003e30


	//   ....[1]....
        /*11b8*/ 	.word	0x00004330


	//   ....[2]....
        /*11bc*/ 	.word	0x00004390


	//   ....[3]....
        /*11c0*/ 	.word	0x000055c0


	//   ....[4]....
        /*11c4*/ 	.word	0x00006460


	//   ....[5]....
        /*11c8*/ 	.word	0x000064a0


	//   ....[6]....
        /*11cc*/ 	.word	0x00009a40


	//   ....[7]....
        /*11d0*/ 	.word	0x00009ac0


	//   ....[8]....
        /*11d4*/ 	.word	0x00009af0


	//   ....[9]....
        /*11d8*/ 	.word	0x00009b60


	//----- nvinfo : EIATTR_MAX_THREADS
	.align		4
.L_49:
        /*11dc*/ 	.byte	0x04, 0x05
        /*11de*/ 	.short	(.L_51 - .L_50)
.L_50:
        /*11e0*/ 	.word	0x00000100
        /*11e4*/ 	.word	0x00000001
        /*11e8*/ 	.word	0x00000001


	//----- nvinfo : EIATTR_CRS_STACK_SIZE
	.align		4
.L_51:
        /*11ec*/ 	.byte	0x04, 0x1e
        /*11ee*/ 	.short	(.L_53 - .L_52)
.L_52:
        /*11f0*/ 	.word	0x00000000


	//----- nvinfo : EIATTR_CBANK_PARAM_SIZE
	.align		4
.L_53:
        /*11f4*/ 	.byte	0x03, 0x19
        /*11f6*/ 	.short	0x0800


	//----- nvinfo : EIATTR_PARAM_CBANK
	.align		4
        /*11f8*/ 	.byte	0x04, 0x0a
        /*11fa*/ 	.short	(.L_55 - .L_54)
	.align		4
.L_54:
        /*11fc*/ 	.word	index@(.nv.constant0._ZN7cutlass13device_kernelINS_4gemm6kernel13GemmUniversalIN4cute5tupleIJiiiiEEENS1_10collective13CollectiveMmaINS1_35MainloopSm100TmaUmmaWarpSpecializedILi36ELi2ELi4ENS5_IJNS4_1CILi2EEENSA_ILi1EEESC_EEEEENS5_IJNSA_ILi256EEENSA_ILi96EEENSA_ILi16EEEEEENS_6half_tENS5_IJlSC_lEEESJ_SK_NS4_8TiledMMAINS4_8MMA_AtomIJNS4_26SM100_MMA_F16BF16_2x1SM_SSISJ_SJ_fLi256ELi96ELNS4_4UMMA5MajorE0ELSP_0ELNSO_7ScaleInE0ELSQ_0EEEEEENS4_6LayoutINS5_IJSC_SC_SC_EEENS5_IJNSA_ILi0EEESV_SV_EEEEENS5_IJNS4_10UnderscoreESY_SY_EEEEENS4_18SM100_TMA_2SM_LOADENS4_14ComposedLayoutINS4_7SwizzleILi1ELi4ELi3EEENS4_18smem_ptr_flag_bitsILi16EEENST_INS5_IJNSA_ILi8EEESH_EEENS5_IJSH_SC_EEEEEEEvNS4_8identityES11_S1B_vS1C_EENS_8epilogue10collective18CollectiveEpilogueINS1E_23Sm100TmaWarpSpecializedILi3ELi2ELi32ELb1ELb0EEEJNS5_IJNSA_ILi128EEESG_SH_EEENS5_IJNST_IS1J_SC_EENST_INSA_ILi32EEESC_EEEEESJ_SK_SJ_SK_NS1E_6fusion15FusionCallbacksIS1I_NS1P_17LinearCombinationISJ_fSJ_fLNS_15FloatRoundStyleE2EEES1K_S1O_JEEENS4_5SM1004TMEM4LOAD26SM100_TMEM_LOAD_32dp32b32xENS4_13SM90_TMA_LOADENS12_INS13_ILi2ELi4ELi3EEES16_NST_INS5_IJS17_S1M_EEENS5_IJS1M_SC_EEEEEEENS4_39AutoVectorizingCopyWithAssumedAlignmentILi128EEENS4_14SM90_TMA_STOREES24_S26_S26_EEEvvEEEEvNT_6ParamsE)
        /*1200*/ 	.short	0x0380
        /*1202*/ 	.short	0x0800


	//----- nvinfo : EIATTR_SW_WAR
	.align		4
.L_55:
        /*1204*/ 	.byte	0x04, 0x36
        /*1206*/ 	.short	(.L_57 - .L_56)
.L_56:
        /*1208*/ 	.word	0x00000008
.L_57:


//--------------------- .nv.callgraph             --------------------------
	.section	.nv.callgraph,"",@"SHT_CUDA_CALLGRAPH"
	.align	4
	.sectionentsize	8
	.align		4
        /*0000*/ 	.word	0x00000000
	.align		4
        /*0004*/ 	.word	0xffffffff
	.align		4
        /*0008*/ 	.word	index@(_ZN7cutlass13device_kernelINS_4gemm6kernel13GemmUniversalIN4cute5tupleIJiiiiEEENS1_10collective13CollectiveMmaINS1_35MainloopSm100TmaUmmaWarpSpecializedILi36ELi2ELi4ENS5_IJNS4_1CILi2EEENSA_ILi1EEESC_EEEEENS5_IJNSA_ILi256EEENSA_ILi96EEENSA_ILi16EEEEEENS_6half_tENS5_IJlSC_lEEESJ_SK_NS4_8TiledMMAINS4_8MMA_AtomIJNS4_26SM100_MMA_F16BF16_2x1SM_SSISJ_SJ_fLi256ELi96ELNS4_4UMMA5MajorE0ELSP_0ELNSO_7ScaleInE0ELSQ_0EEEEEENS4_6LayoutINS5_IJSC_SC_SC_EEENS5_IJNSA_ILi0EEESV_SV_EEEEENS5_IJNS4_10UnderscoreESY_SY_EEEEENS4_18SM100_TMA_2SM_LOADENS4_14ComposedLayoutINS4_7SwizzleILi1ELi4ELi3EEENS4_18smem_ptr_flag_bitsILi16EEENST_INS5_IJNSA_ILi8EEESH_EEENS5_IJSH_SC_EEEEEEEvNS4_8identityES11_S1B_vS1C_EENS_8epilogue10collective18CollectiveEpilogueINS1E_23Sm100TmaWarpSpecializedILi3ELi2ELi32ELb1ELb0EEEJNS5_IJNSA_ILi128EEESG_SH_EEENS5_IJNST_IS1J_SC_EENST_INSA_ILi32EEESC_EEEEESJ_SK_SJ_SK_NS1E_6fusion15FusionCallbacksIS1I_NS1P_17LinearCombinationISJ_fSJ_fLNS_15FloatRoundStyleE2EEES1K_S1O_JEEENS4_5SM1004TMEM4LOAD26SM100_TMEM_LOAD_32dp32b32xENS4_13SM90_TMA_LOADENS12_INS13_ILi2ELi4ELi3EEES16_NST_INS5_IJS17_S1M_EEENS5_IJS1M_SC_EEEEEEENS4_39AutoVectorizingCopyWithAssumedAlignmentILi128EEENS4_14SM90_TMA_STOREES24_S26_S26_EEEvvEEEEvNT_6ParamsE)
	.align		4
        /*000c*/ 	.word	index@(__assertfail)
	.align		4
        /*0010*/ 	.word	0x00000000
	.align		4
        /*0014*/ 	.word	0xfffffffe
	.align		4
        /*0018*/ 	.word	0x00000000
	.align		4
        /*001c*/ 	.word	0xfffffffd
	.align		4
        /*0020*/ 	.word	0x00000000
	.align		4
        /*0024*/ 	.word	0xfffffffc


//--------------------- .nv.constant4             --------------------------
	.section	.nv.constant4,"a",@progbits
	.align	8
	.align		8
.nv.constant4:
        /*0000*/ 	.dword	__assertfail
	.align		8
        /*0008*/ 	.dword	__unnamed_1
	.align		8
        /*0010*/ 	.dword	__unnamed_2
	.align		8
        /*0018*/ 	.dword	_ZN40_INTERNAL_ffd706ea_4_k_cu_8da72fb5_201224cuda3std3__45__cpo5beginE
	.align		8
        /*0020*/ 	.dword	_ZN40_INTERNAL_ffd706ea_4_k_cu_8da72fb5_201224cuda3std3__45__cpo3endE
	.align		8
        /*0028*/ 	.dword	_ZN40_INTERNAL_ffd706ea_4_k_cu_8da72fb5_201224cuda3std3__45__cpo6cbeginE
	.align		8
        /*0030*/ 	.dword	_ZN40_INTERNAL_ffd706ea_4_k_cu_8da72fb5_201224cuda3std3__45__cpo4cendE
	.align		8
        /*0038*/ 	.dword	_ZN40_INTERNAL_ffd706ea_4_k_cu_8da72fb5_201224cuda3std3__442_GLOBAL__N__ffd706ea_4_k_cu_8da72fb5_201226ignoreE
	.align		8
        /*0040*/ 	.dword	_ZN40_INTERNAL_ffd706ea_4_k_cu_8da72fb5_201224cuda3std3__419piecewise_constructE
	.align		8
        /*0048*/ 	.dword	_ZN40_INTERNAL_ffd706ea_4_k_cu_8da72fb5_201224cuda3std3__48in_placeE
	.align		8
        /*0050*/ 	.dword	_ZN40_INTERNAL_ffd706ea_4_k_cu_8da72fb5_201224cuda3std6ranges3__45__cpo4swapE
	.align		8
        /*0058*/ 	.dword	_ZN40_INTERNAL_ffd706ea_4_k_cu_8da72fb5_201224cuda3std6ranges3__45__cpo9iter_moveE
	.align		8
        /*0060*/ 	.dword	_ZN40_INTERNAL_ffd706ea_4_k_cu_8da72fb5_201224cute7productE
	.align		8
        /*0068*/ 	.dword	_ZN40_INTERNAL_ffd706ea_4_k_cu_8da72fb5_201224cute1_E
	.align		8
        /*0070*/ 	.dword	$str$25
	.align		8
        /*0078*/ 	.dword	$str$26
	.align		8
        /*0080*/ 	.dword	$str$27
	.align		8
        /*0088*/ 	.dword	$str$28


//--------------------- .text._ZN7cutlass13device_kernelINS_4gemm6kernel13GemmUniversalIN4cute5tupleIJiiiiEEENS1_10collective13CollectiveMmaINS1_35MainloopSm100TmaUmmaWarpSpecializedILi36ELi2ELi4ENS5_IJNS4_1CILi2EEENSA_ILi1EEESC_EEEEENS5_IJNSA_ILi256EEENSA_ILi96EEENSA_ILi16EEEEEENS_6half_tENS5_IJlSC_lEEESJ_SK_NS4_8TiledMMAINS4_8MMA_AtomIJNS4_26SM100_MMA_F16BF16_2x1SM_SSISJ_SJ_fLi256ELi96ELNS4_4UMMA5MajorE0ELSP_0ELNSO_7ScaleInE0ELSQ_0EEEEEENS4_6LayoutINS5_IJSC_SC_SC_EEENS5_IJNSA_ILi0EEESV_SV_EEEEENS5_IJNS4_10UnderscoreESY_SY_EEEEENS4_18SM100_TMA_2SM_LOADENS4_14ComposedLayoutINS4_7SwizzleILi1ELi4ELi3EEENS4_18smem_ptr_flag_bitsILi16EEENST_INS5_IJNSA_ILi8EEESH_EEENS5_IJSH_SC_EEEEEEEvNS4_8identityES11_S1B_vS1C_EENS_8epilogue10collective18CollectiveEpilogueINS1E_23Sm100TmaWarpSpecializedILi3ELi2ELi32ELb1ELb0EEEJNS5_IJNSA_ILi128EEESG_SH_EEENS5_IJNST_IS1J_SC_EENST_INSA_ILi32EEESC_EEEEESJ_SK_SJ_SK_NS1E_6fusion15FusionCallbacksIS1I_NS1P_17LinearCombinationISJ_fSJ_fLNS_15FloatRoundStyleE2EEES1K_S1O_JEEENS4_5SM1004TMEM4LOAD26SM100_TMEM_LOAD_32dp32b32xENS4_13SM90_TMA_LOADENS12_INS13_ILi2ELi4ELi3EEES16_NST_INS5_IJS17_S1M_EEENS5_IJS1M_SC_EEEEEEENS4_39AutoVectorizingCopyWithAssumedAlignmentILi128EEENS4_14SM90_TMA_STOREES24_S26_S26_EEEvvEEEEvNT_6ParamsE --------------------------
	.section	.text._ZN7cutlass13device_kernelINS_4gemm6kernel13GemmUniversalIN4cute5tupleIJiiiiEEENS1_10collective13CollectiveMmaINS1_35MainloopSm100TmaUmmaWarpSpecializedILi36ELi2ELi4ENS5_IJNS4_1CILi2EEENSA_ILi1EEESC_EEEEENS5_IJNSA_ILi256EEENSA_ILi96EEENSA_ILi16EEEEEENS_6half_tENS5_IJlSC_lEEESJ_SK_NS4_8TiledMMAINS4_8MMA_AtomIJNS4_26SM100_MMA_F16BF16_2x1SM_SSISJ_SJ_fLi256ELi96ELNS4_4UMMA5MajorE0ELSP_0ELNSO_7ScaleInE0ELSQ_0EEEEEENS4_6LayoutINS5_IJSC_SC_SC_EEENS5_IJNSA_ILi0EEESV_SV_EEEEENS5_IJNS4_10UnderscoreESY_SY_EEEEENS4_18SM100_TMA_2SM_LOADENS4_14ComposedLayoutINS4_7SwizzleILi1ELi4ELi3EEENS4_18smem_ptr_flag_bitsILi16EEENST_INS5_IJNSA_ILi8EEESH_EEENS5_IJSH_SC_EEEEEEEvNS4_8identityES11_S1B_vS1C_EENS_8epilogue10collective18CollectiveEpilogueINS1E_23Sm100TmaWarpSpecializedILi3ELi2ELi32ELb1ELb0EEEJNS5_IJNSA_ILi128EEESG_SH_EEENS5_IJNST_IS1J_SC_EENST_INSA_ILi32EEESC_EEEEESJ_SK_SJ_SK_NS1E_6fusion15FusionCallbacksIS1I_NS1P_17LinearCombinationISJ_fSJ_fLNS_15FloatRoundStyleE2EEES1K_S1O_JEEENS4_5SM1004TMEM4LOAD26SM100_TMEM_LOAD_32dp32b32xENS4_13SM90_TMA_LOADENS12_INS13_ILi2ELi4ELi3EEES16_NST_INS5_IJS17_S1M_EEENS5_IJS1M_SC_EEEEEEENS4_39AutoVectorizingCopyWithAssumedAlignmentILi128EEENS4_14SM90_TMA_STOREES24_S26_S26_EEEvvEEEEvNT_6ParamsE,"ax",@progbits
	.align	128
.text._ZN7cutlass13device_kernelINS_4gemm6kernel13GemmUniversalIN4cute5tupleIJiiiiEEENS1_10collective13CollectiveMmaINS1_35MainloopSm100TmaUmmaWarpSpecializedILi36ELi2ELi4ENS5_IJNS4_1CILi2EEENSA_ILi1EEESC_EEEEENS5_IJNSA_ILi256EEENSA_ILi96EEENSA_ILi16EEEEEENS_6half_tENS5_IJlSC_lEEESJ_SK_NS4_8TiledMMAINS4_8MMA_AtomIJNS4_26SM100_MMA_F16BF16_2x1SM_SSISJ_SJ_fLi256ELi96ELNS4_4UMMA5MajorE0ELSP_0ELNSO_7ScaleInE0ELSQ_0EEEEEENS4_6LayoutINS5_IJSC_SC_SC_EEENS5_IJNSA_ILi0EEESV_SV_EEEEENS5_IJNS4_10UnderscoreESY_SY_EEEEENS4_18SM100_TMA_2SM_LOADENS4_14ComposedLayoutINS4_7SwizzleILi1ELi4ELi3EEENS4_18smem_ptr_flag_bitsILi16EEENST_INS5_IJNSA_ILi8EEESH_EEENS5_IJSH_SC_EEEEEEEvNS4_8identityES11_S1B_vS1C_EENS_8epilogue10collective18CollectiveEpilogueINS1E_23Sm100TmaWarpSpecializedILi3ELi2ELi32ELb1ELb0EEEJNS5_IJNSA_ILi128EEESG_SH_EEENS5_IJNST_IS1J_SC_EENST_INSA_ILi32EEESC_EEEEESJ_SK_SJ_SK_NS1E_6fusion15FusionCallbacksIS1I_NS1P_17LinearCombinationISJ_fSJ_fLNS_15FloatRoundStyleE2EEES1K_S1O_JEEENS4_5SM1004TMEM4LOAD26SM100_TMEM_LOAD_32dp32b32xENS4_13SM90_TMA_LOADENS12_INS13_ILi2ELi4ELi3EEES16_NST_INS5_IJS17_S1M_EEENS5_IJS1M_SC_EEEEEEENS4_39AutoVectorizingCopyWithAssumedAlignmentILi128EEENS4_14SM90_TMA_STOREES24_S26_S26_EEEvvEEEEvNT_6ParamsE:
        .type           _ZN7cutlass13device_kernelINS_4gemm6kernel13GemmUniversalIN4cute5tupleIJiiiiEEENS1_10collective13CollectiveMmaINS1_35MainloopSm100TmaUmmaWarpSpecializedILi36ELi2ELi4ENS5_IJNS4_1CILi2EEENSA_ILi1EEESC_EEEEENS5_IJNSA_ILi256EEENSA_ILi96EEENSA_ILi16EEEEEENS_6half_tENS5_IJlSC_lEEESJ_SK_NS4_8TiledMMAINS4_8MMA_AtomIJNS4_26SM100_MMA_F16BF16_2x1SM_SSISJ_SJ_fLi256ELi96ELNS4_4UMMA5MajorE0ELSP_0ELNSO_7ScaleInE0ELSQ_0EEEEEENS4_6LayoutINS5_IJSC_SC_SC_EEENS5_IJNSA_ILi0EEESV_SV_EEEEENS5_IJNS4_10UnderscoreESY_SY_EEEEENS4_18SM100_TMA_2SM_LOADENS4_14ComposedLayoutINS4_7SwizzleILi1ELi4ELi3EEENS4_18smem_ptr_flag_bitsILi16EEENST_INS5_IJNSA_ILi8EEESH_EEENS5_IJSH_SC_EEEEEEEvNS4_8identityES11_S1B_vS1C_EENS_8epilogue10collective18CollectiveEpilogueINS1E_23Sm100TmaWarpSpecializedILi3ELi2ELi32ELb1ELb0EEEJNS5_IJNSA_ILi128EEESG_SH_EEENS5_IJNST_IS1J_SC_EENST_INSA_ILi32EEESC_EEEEESJ_SK_SJ_SK_NS1E_6fusion15FusionCallbacksIS1I_NS1P_17LinearCombinationISJ_fSJ_fLNS_15FloatRoundStyleE2EEES1K_S1O_JEEENS4_5SM1004TMEM4LOAD26SM100_TMEM_LOAD_32dp32b32xENS4_13SM90_TMA_LOADENS12_INS13_ILi2ELi4ELi3EEES16_NST_INS5_IJS17_S1M_EEENS5_IJS1M_SC_EEEEEEENS4_39AutoVectorizingCopyWithAssumedAlignmentILi128EEENS4_14SM90_TMA_STOREES24_S26_S26_EEEvvEEEEvNT_6ParamsE,@function
        .size           _ZN7cutlass13device_kernelINS_4gemm6kernel13GemmUniversalIN4cute5tupleIJiiiiEEENS1_10collective13CollectiveMmaINS1_35MainloopSm100TmaUmmaWarpSpecializedILi36ELi2ELi4ENS5_IJNS4_1CILi2EEENSA_ILi1EEESC_EEEEENS5_IJNSA_ILi256EEENSA_ILi96EEENSA_ILi16EEEEEENS_6half_tENS5_IJlSC_lEEESJ_SK_NS4_8TiledMMAINS4_8MMA_AtomIJNS4_26SM100_MMA_F16BF16_2x1SM_SSISJ_SJ_fLi256ELi96ELNS4_4UMMA5MajorE0ELSP_0ELNSO_7ScaleInE0ELSQ_0EEEEEENS4_6LayoutINS5_IJSC_SC_SC_EEENS5_IJNSA_ILi0EEESV_SV_EEEEENS5_IJNS4_10UnderscoreESY_SY_EEEEENS4_18SM100_TMA_2SM_LOADENS4_14ComposedLayoutINS4_7SwizzleILi1ELi4ELi3EEENS4_18smem_ptr_flag_bitsILi16EEENST_INS5_IJNSA_ILi8EEESH_EEENS5_IJSH_SC_EEEEEEEvNS4_8identityES11_S1B_vS1C_EENS_8epilogue10collective18CollectiveEpilogueINS1E_23Sm100TmaWarpSpecializedILi3ELi2ELi32ELb1ELb0EEEJNS5_IJNSA_ILi128EEESG_SH_EEENS5_IJNST_IS1J_SC_EENST_INSA_ILi32EEESC_EEEEESJ_SK_SJ_SK_NS1E_6fusion15FusionCallbacksIS1I_NS1P_17LinearCombinationISJ_fSJ_fLNS_15FloatRoundStyleE2EEES1K_S1O_JEEENS4_5SM1004TMEM4LOAD26SM100_TMEM_LOAD_32dp32b32xENS4_13SM90_TMA_LOADENS12_INS13_ILi2ELi4ELi3EEES16_NST_INS5_IJS17_S1M_EEENS5_IJS1M_SC_EEEEEEENS4_39AutoVectorizingCopyWithAssumedAlignmentILi128EEENS4_14SM90_TMA_STOREES24_S26_S26_EEEvvEEEEvNT_6ParamsE,(.L_x_281 - _ZN7cutlass13device_kernelINS_4gemm6kernel13GemmUniversalIN4cute5tupleIJiiiiEEENS1_10collective13CollectiveMmaINS1_35MainloopSm100TmaUmmaWarpSpecializedILi36ELi2ELi4ENS5_IJNS4_1CILi2EEENSA_ILi1EEESC_EEEEENS5_IJNSA_ILi256EEENSA_ILi96EEENSA_ILi16EEEEEENS_6half_tENS5_IJlSC_lEEESJ_SK_NS4_8TiledMMAINS4_8MMA_AtomIJNS4_26SM100_MMA_F16BF16_2x1SM_SSISJ_SJ_fLi256ELi96ELNS4_4UMMA5MajorE0ELSP_0ELNSO_7ScaleInE0ELSQ_0EEEEEENS4_6LayoutINS5_IJSC_SC_SC_EEENS5_IJNSA_ILi0EEESV_SV_EEEEENS5_IJNS4_10UnderscoreESY_SY_EEEEENS4_18SM100_TMA_2SM_LOADENS4_14ComposedLayoutINS4_7SwizzleILi1ELi4ELi3EEENS4_18smem_ptr_flag_bitsILi16EEENST_INS5_IJNSA_ILi8EEESH_EEENS5_IJSH_SC_EEEEEEEvNS4_8identityES11_S1B_vS1C_EENS_8epilogue10collective18CollectiveEpilogueINS1E_23Sm100TmaWarpSpecializedILi3ELi2ELi32ELb1ELb0EEEJNS5_IJNSA_ILi128EEESG_SH_EEENS5_IJNST_IS1J_SC_EENST_INSA_ILi32EEESC_EEEEESJ_SK_SJ_SK_NS1E_6fusion15FusionCallbacksIS1I_NS1P_17LinearCombinationISJ_fSJ_fLNS_15FloatRoundStyleE2EEES1K_S1O_JEEENS4_5SM1004TMEM4LOAD26SM100_TMEM_LOAD_32dp32b32xENS4_13SM90_TMA_LOADENS12_INS13_ILi2ELi4ELi3EEES16_NST_INS5_IJS17_S1M_EEENS5_IJS1M_SC_EEEEEEENS4_39AutoVectorizingCopyWithAssumedAlignmentILi128EEENS4_14SM90_TMA_STOREES24_S26_S26_EEEvvEEEEvNT_6ParamsE)
        .other          _ZN7cutlass13device_kernelINS_4gemm6kernel13GemmUniversalIN4cute5tupleIJiiiiEEENS1_10collective13CollectiveMmaINS1_35MainloopSm100TmaUmmaWarpSpecializedILi36ELi2ELi4ENS5_IJNS4_1CILi2EEENSA_ILi1EEESC_EEEEENS5_IJNSA_ILi256EEENSA_ILi96EEENSA_ILi16EEEEEENS_6half_tENS5_IJlSC_lEEESJ_SK_NS4_8TiledMMAINS4_8MMA_AtomIJNS4_26SM100_MMA_F16BF16_2x1SM_SSISJ_SJ_fLi256ELi96ELNS4_4UMMA5MajorE0ELSP_0ELNSO_7ScaleInE0ELSQ_0EEEEEENS4_6LayoutINS5_IJSC_SC_SC_EEENS5_IJNSA_ILi0EEESV_SV_EEEEENS5_IJNS4_10UnderscoreESY_SY_EEEEENS4_18SM100_TMA_2SM_LOADENS4_14ComposedLayoutINS4_7SwizzleILi1ELi4ELi3EEENS4_18smem_ptr_flag_bitsILi16EEENST_INS5_IJNSA_ILi8EEESH_EEENS5_IJSH_SC_EEEEEEEvNS4_8identityES11_S1B_vS1C_EENS_8epilogue10collective18CollectiveEpilogueINS1E_23Sm100TmaWarpSpecializedILi3ELi2ELi32ELb1ELb0EEEJNS5_IJNSA_ILi128EEESG_SH_EEENS5_IJNST_IS1J_SC_EENST_INSA_ILi32EEESC_EEEEESJ_SK_SJ_SK_NS1E_6fusion15FusionCallbacksIS1I_NS1P_17LinearCombinationISJ_fSJ_fLNS_15FloatRoundStyleE2EEES1K_S1O_JEEENS4_5SM1004TMEM4LOAD26SM100_TMEM_LOAD_32dp32b32xENS4_13SM90_TMA_LOADENS12_INS13_ILi2ELi4ELi3EEES16_NST_INS5_IJS17_S1M_EEENS5_IJS1M_SC_EEEEEEENS4_39AutoVectorizingCopyWithAssumedAlignmentILi128EEENS4_14SM90_TMA_STOREES24_S26_S26_EEEvvEEEEvNT_6ParamsE,@"STO_CUDA_ENTRY STV_DEFAULT"
_ZN7cutlass13device_kernelINS_4gemm6kernel13GemmUniversalIN4cute5tupleIJiiiiEEENS1_10collective13CollectiveMmaINS1_35MainloopSm100TmaUmmaWarpSpecializedILi36ELi2ELi4ENS5_IJNS4_1CILi2EEENSA_ILi1EEESC_EEEEENS5_IJNSA_ILi256EEENSA_ILi96EEENSA_ILi16EEEEEENS_6half_tENS5_IJlSC_lEEESJ_SK_NS4_8TiledMMAINS4_8MMA_AtomIJNS4_26SM100_MMA_F16BF16_2x1SM_SSISJ_SJ_fLi256ELi96ELNS4_4UMMA5MajorE0ELSP_0ELNSO_7ScaleInE0ELSQ_0EEEEEENS4_6LayoutINS5_IJSC_SC_SC_EEENS5_IJNSA_ILi0EEESV_SV_EEEEENS5_IJNS4_10UnderscoreESY_SY_EEEEENS4_18SM100_TMA_2SM_LOADENS4_14ComposedLayoutINS4_7SwizzleILi1ELi4ELi3EEENS4_18smem_ptr_flag_bitsILi16EEENST_INS5_IJNSA_ILi8EEESH_EEENS5_IJSH_SC_EEEEEEEvNS4_8identityES11_S1B_vS1C_EENS_8epilogue10collective18CollectiveEpilogueINS1E_23Sm100TmaWarpSpecializedILi3ELi2ELi32ELb1ELb0EEEJNS5_IJNSA_ILi128EEESG_SH_EEENS5_IJNST_IS1J_SC_EENST_INSA_ILi32EEESC_EEEEESJ_SK_SJ_SK_NS1E_6fusion15FusionCallbacksIS1I_NS1P_17LinearCombinationISJ_fSJ_fLNS_15FloatRoundStyleE2EEES1K_S1O_JEEENS4_5SM1004TMEM4LOAD26SM100_TMEM_LOAD_32dp32b32xENS4_13SM90_TMA_LOADENS12_INS13_ILi2ELi4ELi3EEES16_NST_INS5_IJS17_S1M_EEENS5_IJS1M_SC_EEEEEEENS4_39AutoVectorizingCopyWithAssumedAlignmentILi128EEENS4_14SM90_TMA_STOREES24_S26_S26_EEEvvEEEEvNT_6ParamsE:
[----:B------:R-:W1:Y:S01]  /*0000*/  LDC R1, c[0x0][0x37c] ;  /* 0x0000df00ff017b82 */ /* 0x000e620000000800 */
[----:B------:R-:W2:Y:S01]  /*0010*/  S2R R105, SR_TID.X ;  /* 0x0000000000697919 */ /* 0x000ea20000002100 */
[----:B------:R-:W3:Y:S06]  /*0020*/  LDCU.64 UR4, c[0x0][0x890] ;  /* 0x00011200ff0477ac */ /* 0x000eec0008000a00 */
[----:B------:R-:W4:Y:S01]  /*0030*/  S2UR UR37, SR_CgaCtaId ;  /* 0x00000000002579c3 */ /* 0x000f220000008800 */
[----:B------:R-:W-:Y:S02]  /*0040*/  PRMT R92, RZ, 0x7610, R92 ;  /* 0x00007610ff5c7816 */ /* 0x000fe4000000005c */
[----:B------:R-:W-:Y:S01]  /*0050*/  ELECT P1, URZ, PT ;  /* 0x0000000000ff782f */ /* 0x000fe20003820000 */
[----:B------:R-:W1:Y:S01]  /*0060*/  LDCU.64 UR46, c[0x0][0x358] ;  /* 0x00006b00ff2e77ac */ /* 0x000e620008000a00 */
[----:B---3--:R-:W-:-:S04]  /*0070*/  UISETP.NE.U32.AND UP0, UPT, UR4, URZ, UPT ;  /* 0x000000ff0400728c */ /* 0x008fc8000bf05070 */
[----:B------:R-:W-:Y:S02]  /*0080*/  UISETP.NE.AND.EX UP0, UPT, UR5, URZ, UPT, UP0 ;  /* 0x000000ff0500728c */ /* 0x000fe4000bf05300 */
[----:B----4-:R-:W-:Y:S02]  /*0090*/  ULOP3.LUT UR9, UR37, 0x1, URZ, 0xc0, !UPT ;  /* 0x0000000125097892 */ /* 0x010fe4000f8ec0ff */
[----:B------:R-:W-:Y:S01]  /*00a0*/  ULOP3.LUT UR8, UR37, 0x1, URZ, 0x3c, !UPT ;  /* 0x0000000125087892 */ /* 0x000fe2000f8e3cff */
[----:B--2---:R-:W-:-:S05]  /*00b0*/  SHF.R.U32.HI R96, RZ, 0x5, R105 ;  /* 0x00000005ff607819 */ /* 0x004fca0000011669 */
[----:B------:R-:W2:Y:S02]  /*00c0*/  SHFL.IDX PT, R0, R96, RZ, 0x1f ;  /* 0x00001fff60007589 */ /* 0x000ea400000e0000 */
[----:B--2---:R-:W-:Y:S01]  /*00d0*/  R2UR UR10, R0 ;  /* 0x00000000000a72ca */ /* 0x004fe200000e0000 */
[----:B-1----:R-:W-:-:S14]  /*00e0*/  BRA.U UP0, `(.L_x_0) ;  /* 0x00000001002c7547 */ /* 0x002fdc000b800000 */
[----:B------:R-:W1:Y:S02]  /*00f0*/  LDCU.64 UR6, c[0x0][0x888] ;  /* 0x00011100ff0677ac */ /* 0x000e640008000a00 */
[----:B-1----:R-:W-:-:S04]  /*0100*/  UISETP.NE.U32.AND UP0, UPT, UR6, URZ, UPT ;  /* 0x000000ff0600728c */ /* 0x002fc8000bf05070 */
[----:B------:R-:W-:-:S09]  /*0110*/  UISETP.NE.AND.EX UP0, UPT, UR7, URZ, UPT, UP0 ;  /* 0x000000ff0700728c */ /* 0x000fd2000bf05300 */
[----:B------:R-:W-:Y:S05]  /*0120*/  BRA.U !UP0, `(.L_x_1) ;  /* 0x0000000108107547 */ /* 0x000fea000b800000 */
[----:B------:R-:W1:Y:S02]  /*0130*/  LDC.64 R2, c[0x0][0x888] ;  /* 0x00022200ff027b82 */ /* 0x000e640000000a00 */
[----:B-1----:R1:W5:Y:S01]  /*0140*/  LDG.E R49, desc[UR46][R2.64] ;  /* 0x0000002e02317981 */ /* 0x002362000c1e1900 */
[----:B------:R-:W-:Y:S01]  /*0150*/  HFMA2 R92, -RZ, RZ, 0, 5.9604644775390625e-08 ;  /* 0x00000001ff5c7431 */ /* 0x000fe200000001ff */
[----:B------:R-:W-:Y:S05]  /*0160*/  BRA `(.L_x_0) ;  /* 0x00000000000c7947 */ /* 0x000fea0003800000 */
.L_x_1:
[----:B------:R-:W1:Y:S01]  /*0170*/  LDCU UR6, c[0x0][0x880] ;  /* 0x00011000ff0677ac */ /* 0x000e620008000800 */
[----:B------:R-:W-:Y:S01]  /*0180*/  HFMA2 R92, -RZ, RZ, 0, 5.9604644775390625e-08 ;  /* 0x00000001ff5c7431 */ /* 0x000fe200000001ff */
[----:B-1----:R-:W-:-:S07]  /*0190*/  MOV R49, UR6 ;  /* 0x0000000600317c02 */ /* 0x002fce0008000f00 */
.L_x_0:
[----:B------:R-:W2:Y:S02]  /*01a0*/  LDCU.64 UR6, c[0x0][0x8b0] ;  /* 0x00011600ff0677ac */ /* 0x000ea40008000a00 */
[----:B--2---:R-:W-:-:S04]  /*01b0*/  UISETP.NE.U32.AND UP0, UPT, UR6, URZ, UPT ;  /* 0x000000ff0600728c */ /* 0x004fc8000bf05070 */
[----:B------:R-:W-:-:S09]  /*01c0*/  UISETP.NE.AND.EX UP0, UPT, UR7, URZ, UPT, UP0 ;  /* 0x000000ff0700728c */ /* 0x000fd2000bf05300 */
[----:B------:R-:W-:Y:S05]  /*01d0*/  BRA.U UP0, `(.L_x_2) ;  /* 0x0000000100247547 */ /* 0x000fea000b800000 */
[----:B------:R-:W2:Y:S02]  /*01e0*/  LDCU.64 UR6, c[0x0][0x8a8] ;  /* 0x00011500ff0677ac */ /* 0x000ea40008000a00 */
[----:B--2---:R-:W-:-:S04]  /*01f0*/  UISETP.NE.U32.AND UP0, UPT, UR6, URZ, UPT ;  /* 0x000000ff0600728c */ /* 0x004fc8000bf05070 */
[----:B------:R-:W-:-:S09]  /*0200*/  UISETP.NE.AND.EX UP0, UPT, UR7, URZ, UPT, UP0 ;  /* 0x000000ff0700728c */ /* 0x000fd2000bf05300 */
[----:B------:R-:W-:Y:S05]  /*0210*/  BRA.U !UP0, `(.L_x_3) ;  /* 0x00000001080c7547 */ /* 0x000fea000b800000 */
[----:B------:R-:W2:Y:S02]  /*0220*/  LDC.64 R46, c[0x0][0x8a8] ;  /* 0x00022a00ff2e7b82 */ /* 0x000ea40000000a00 */
[----:B--2---:R2:W5:Y:S01]  /*0230*/  LDG.E R46, desc[UR46][R46.64] ;  /* 0x0000002e2e2e7981 */ /* 0x004562000c1e1900 */
[----:B------:R-:W-:Y:S05]  /*0240*/  BRA `(.L_x_2) ;  /* 0x0000000000087947 */ /* 0x000fea0003800000 */
.L_x_3:
[----:B------:R-:W2:Y:S02]  /*0250*/  LDCU UR6, c[0x0][0x8a0] ;  /* 0x00011400ff0677ac */ /* 0x000ea40008000800 */
[----:B--2---:R-:W-:Y:S02]  /*0260*/  MOV R46, UR6 ;  /* 0x00000006002e7c02 */ /* 0x004fe40008000f00 */
.L_x_2:
[----:B------:R-:W-:Y:S01]  /*0270*/  IMAD.U32 R0, RZ, RZ, UR10 ;  /* 0x0000000aff007e24 */ /* 0x000fe2000f8e00ff */
[----:B------:R-:W-:Y:S04]  /*0280*/  BSSY.RECONVERGENT B0, `(.L_x_4) ;  /* 0x000000c000007945 */ /* 0x000fe80003800200 */
[C---:B------:R-:W-:Y:S02]  /*0290*/  ISETP.NE.OR P2, PT, R0.reuse, 0x1, !P1 ;  /* 0x000000010000780c */ /* 0x040fe40004f45670 */
[----:B------:R-:W-:-:S11]  /*02a0*/  ISETP.NE.OR P0, PT, R0, 0x3, !P1 ;  /* 0x000000030000780c */ /* 0x000fd60004f05670 */
[----:B------:R-:W-:Y:S05]  /*02b0*/  @P2 BRA `(.L_x_5) ;  /* 0x0000000000202947 */ /* 0x000fea0003800000 */
[----:B------:R-:W3:Y:S02]  /*02c0*/  LDCU.64 UR6, c[0x0][0x348] ;  /* 0x00006900ff0677ac */ /* 0x000ee40008000a00 */
[----:B---3--:R-:W-:Y:S02]  /*02d0*/  UIADD3 UR12, UP1, UPT, UR6, 0x80, URZ ;  /* 0x00000080060c7890 */ /* 0x008fe4000ff3e0ff */
[----:B------:R-:W-:Y:S02]  /*02e0*/  UIADD3 UR6, UP0, UPT, UR6, 0x180, URZ ;  /* 0x0000018006067890 */ /* 0x000fe4000ff1e0ff */
[----:B------:R-:W-:Y:S02]  /*02f0*/  UIADD3.X UR13, UPT, UPT, URZ, UR7, URZ, UP1, !UPT ;  /* 0x00000007ff0d7290 */ /* 0x000fe40008ffe4ff */
[----:B------:R-:W-:-:S07]  /*0300*/  UIADD3.X UR7, UPT, UPT, URZ, UR7, URZ, UP0, !UPT ;  /* 0x00000007ff077290 */ /* 0x000fce00087fe4ff */
[----:B------:R3:W-:Y:S02]  /*0310*/  UTMACCTL.PF [UR12] ;  /* 0x000000000c0079b9 */ /* 0x0007e40008040000 */
[----:B------:R3:W-:Y:S02]  /*0320*/  UTMACCTL.PF [UR6] ;  /* 0x00000000060079b9 */ /* 0x0007e40008040000 */
[----:B---3--:R-:W-:Y:S01]  /*0330*/  NOP ;  /* 0x0000000000007918 */ /* 0x008fe20000000000 */
.L_x_5:
[----:B------:R-:W-:Y:S05]  /*0340*/  BSYNC.RECONVERGENT B0 ;  /* 0x0000000000007941 */ /* 0x000fea0003800200 */
.L_x_4:
[----:B------:R-:W-:Y:S04]  /*0350*/  BSSY.RECONVERGENT B0, `(.L_x_6) ;  /* 0x000000a000007945 */ /* 0x000fe80003800200 */
        /* <DEDUP_REMOVED lines=9> */
.L_x_7:
[----:B------:R-:W-:Y:S05]  /*03f0*/  BSYNC.RECONVERGENT B0 ;  /* 0x0000000000007941 */ /* 0x000fea0003800200 */
.L_x_6:
[----:B------:R-:W3:Y:S01]  /*0400*/  LDCU.64 UR6, c[0x0][0x888] ;  /* 0x00011100ff0677ac */ /* 0x000ee20008000a00 */
[----:B------:R-:W-:Y:S02]  /*0410*/  UISETP.EQ.U32.AND UP1, UPT, UR4, URZ, UPT ;  /* 0x000000ff0400728c */ /* 0x000fe4000bf22070 */
[----:B------:R-:W-:Y:S02]  /*0420*/  UPLOP3.LUT UP5, UPT, UPT, UPT, UPT, 0x80, 0x8 ;  /* 0x000000000008789c */ /* 0x000fe40003faf070 */
[----:B---3--:R-:W-:-:S04]  /*0430*/  UISETP.NE.U32.AND UP0, UPT, UR6, URZ, UPT ;  /* 0x000000ff0600728c */ /* 0x008fc8000bf05070 */
[----:B------:R-:W-:-:S04]  /*0440*/  UISETP.NE.AND.EX UP0, UPT, UR7, URZ, UPT, UP0 ;  /* 0x000000ff0700728c */ /* 0x000fc8000bf05300 */
[----:B------:R-:W-:-:S04]  /*0450*/  UISETP.EQ.OR.EX UP2, UPT, UR5, URZ, !UP0, UP1 ;  /* 0x000000ff0500728c */ /* 0x000fc8000c742710 */
[----:B------:R-:W-:-:S05]  /*0460*/  UP2UR UR51, UPR, URZ, 0x4 ;  /* 0x00000004ff337883 */ /* 0x000fca0008000000 */
[----:B------:R-:W-:Y:S07]  /*0470*/  BRA.U !UP2, `(.L_x_8) ;  /* 0x000000010a207547 */ /* 0x000fee000b800000 */
[----:B------:R-:W-:Y:S01]  /*0480*/  UISETP.NE.U32.AND UP2, UPT, UR4, URZ, UPT ;  /* 0x000000ff0400728c */ /* 0x000fe2000bf45070 */
[----:B-----5:R-:W-:Y:S01]  /*0490*/  FSETP.NEU.AND P0, PT, R49, RZ, PT ;  /* 0x000000ff3100720b */ /* 0x020fe20003f0d000 */
[----:B------:R-:W-:Y:S02]  /*04a0*/  USEL UR4, URZ, 0xffffffff, UP0 ;  /* 0xffffffffff047887 */ /* 0x000fe40008000000 */
[----:B------:R-:W-:-:S10]  /*04b0*/  UISETP.NE.AND.EX UP2, UPT, UR5, URZ, UPT, UP2 ;  /* 0x000000ff0500728c */ /* 0x000fd4000bf45320 */
[----:B------:R-:W-:Y:S01]  /*04c0*/  VOTEU.ANY UP1, P0 ;  /* 0x0000000000ff7886 */ /* 0x000fe20000020100 */
[----:B------:R-:W-:-:S04]  /*04d0*/  @!UP2 USEL UR4, URZ, 0xffffffff, UP1 ;  /* 0xffffffffff04a887 */ /* 0x000fc80008800000 */
[----:B------:R-:W-:-:S04]  /*04e0*/  ULOP3.LUT UR4, UR4, 0x1, URZ, 0xc0, !UPT ;  /* 0x0000000104047892 */ /* 0x000fc8000f8ec0ff */
[----:B------:R-:W-:-:S11]  /*04f0*/  UISETP.NE.U32.AND UP5, UPT, UR4, 0x1, UPT ;  /* 0x000000010400788c */ /* 0x000fd6000bfa5070 */
.L_x_8:
[----:B------:R-:W3:Y:S01]  /*0500*/  SHFL.IDX PT, R0, R96, RZ, 0x1f ;  /* 0x00001fff60007589 */ /* 0x000ee200000e0000 */
[----:B------:R-:W-:-:S04]  /*0510*/  UISETP.NE.AND UP1, UPT, UR10, 0x2, UPT ;  /* 0x000000020a00788c */ /* 0x000fc8000bf25270 */
[----:B------:R-:W-:Y:S02]  /*0520*/  UISETP.EQ.AND UP2, UPT, UR9, URZ, !UP1 ;  /* 0x000000ff0900728c */ /* 0x000fe4000cf42270 */
[----:B------:R-:W-:-:S04]  /*0530*/  USEL UR14, URZ, 0x1, UP1 ;  /* 0x00000001ff0e7887 */ /* 0x000fc80008800000 */
[----:B------:R-:W-:Y:S02]  /*0540*/  PLOP3.LUT P5, PT, P1, PT, UP2, 0x80, 0x8 ;  /* 0x000000000008781c */ /* 0x000fe40000faf028 */
[----:B---3--:R-:W-:-:S13]  /*0550*/  ISETP.NE.AND P0, PT, R0, RZ, PT ;  /* 0x000000ff0000720c */ /* 0x008fda0003f05270 */
[----:B------:R-:W-:Y:S05]  /*0560*/  @P0 BRA `(.L_x_9) ;  /* 0x0000000400500947 */ /* 0x000fea0003800000 */
[----:B------:R-:W-:Y:S01]  /*0570*/  ELECT P0, URZ, PT ;  /* 0x0000000000ff782f */ /* 0x000fe20003800000 */
[----:B------:R-:W-:-:S12]  /*0580*/  BSSY.RECONVERGENT B0, `(.L_x_9) ;  /* 0x0000052000007945 */ /* 0x000fd80003800200 */
[----:B------:R-:W-:Y:S05]  /*0590*/  @!P0 BRA `(.L_x_10) ;  /* 0x0000000400408947 */ /* 0x000fea0003800000 */
[----:B------:R-:W-:Y:S01]  /*05a0*/  UMOV UR5, 0x400 ;  /* 0x0000040000057882 */ /* 0x000fe20000000000 */
[----:B------:R-:W-:Y:S01]  /*05b0*/  UMOV UR4, 0x1 ;  /* 0x0000000100047882 */ /* 0x000fe20000000000 */
[----:B------:R-:W-:Y:S02]  /*05c0*/  ULEA UR5, UR37, UR5, 0x18 ;  /* 0x0000000525057291 */ /* 0x000fe4000f8ec0ff */
[----:B------:R-:W-:-:S04]  /*05d0*/  UIADD3 UR6, UPT, UPT, -UR4, 0x100000, URZ ;  /* 0x0010000004067890 */ /* 0x000fc8000fffe1ff */
[----:B------:R-:W-:Y:S02]  /*05e0*/  USHF.L.U32 UR7, UR6, 0xb, URZ ;  /* 0x0000000b06077899 */ /* 0x000fe400080006ff */
[----:B------:R-:W-:Y:S01]  /*05f0*/  USHF.L.U32 UR6, UR6, 0x1, URZ ;  /* 0x0000000106067899 */ /* 0x000fe200080006ff */
[----:B------:R-:W3:Y:S11]  /*0600*/  FENCE.VIEW.ASYNC.S ;  /* 0x00000000000073c6 */ /* 0x000ef60000000000 */
[----:B---3--:R3:W4:Y:S01]  /*0610*/  SYNCS.EXCH.64 URZ, [UR5], UR6 ;  /* 0x0000000605ff75b2 */ /* 0x0087220008000100 */
[----:B------:R3:W1:Y:S01]  /*0620*/  SYNCS.EXCH.64 URZ, [UR5+0x120], UR6 ;  /* 0x0001200605ff75b2 */ /* 0x0006620008000100 */
        /* <DEDUP_REMOVED lines=69> */
[----:B------:R3:W1:Y:S02]  /*0a80*/  SYNCS.EXCH.64 URZ, [UR5+0x238], UR6 ;  /* 0x0002380605ff75b2 */ /* 0x0006640008000100 */
[----:B---34-:R-:W-:Y:S01]  /*0a90*/  NOP ;  /* 0x0000000000007918 */ /* 0x018fe20000000000 */
.L_x_10:
[----:B------:R-:W-:Y:S05]  /*0aa0*/  BSYNC.RECONVERGENT B0 ;  /* 0x0000000000007941 */ /* 0x000fea0003800200 */
.L_x_9:
[----:B------:R-:W3:Y:S01]  /*0ab0*/  SHFL.IDX PT, R0, R96, RZ, 0x1f ;  /* 0x00001fff60007589 */ /* 0x000ee200000e0000 */
[----:B------:R-:W-:Y:S01]  /*0ac0*/  NOP ;  /* 0x0000000000007918 */ /* 0x000fe20000000000 */
[----:B---3--:R-:W-:-:S13]  /*0ad0*/  ISETP.NE.AND P0, PT, R0, 0x1, PT ;  /* 0x000000010000780c */ /* 0x008fda0003f05270 */
[----:B------:R-:W-:Y:S05]  /*0ae0*/  @P0 BRA `(.L_x_11) ;  /* 0x00000000004c0947 */ /* 0x000fea0003800000 */
[----:B------:R-:W-:Y:S01]  /*0af0*/  UMOV UR6, 0x400 ;  /* 0x0000040000067882 */ /* 0x000fe20000000000 */
[----:B------:R-:W-:Y:S01]  /*0b00*/  UMOV UR5, 0x20 ;  /* 0x0000002000057882 */ /* 0x000fe20000000000 */
[----:B------:R-:W-:Y:S01]  /*0b10*/  UMOV UR4, 0x80 ;  /* 0x0000008000047882 */ /* 0x000fe20000000000 */
[----:B------:R-:W-:Y:S02]  /*0b20*/  ULEA UR6, UR37, UR6, 0x18 ;  /* 0x0000000625067291 */ /* 0x000fe4000f8ec0ff */
[----:B------:R-:W-:-:S04]  /*0b30*/  UIADD3 UR12, UPT, UPT, -UR5, 0x100000, URZ ;  /* 0x00100000050c7890 */ /* 0x000fc8000fffe1ff */
[----:B------:R-:W-:Y:S02]  /*0b40*/  USHF.L.U32 UR13, UR12, 0xb, URZ ;  /* 0x0000000b0c0d7899 */ /* 0x000fe400080006ff */
[----:B------:R-:W-:Y:S02]  /*0b50*/  USHF.L.U32 UR12, UR12, 0x1, URZ ;  /* 0x000000010c0c7899 */ /* 0x000fe400080006ff */
[----:B------:R-:W-:-:S04]  /*0b60*/  UIADD3 UR4, UPT, UPT, -UR4, 0x100000, URZ ;  /* 0x0010000004047890 */ /* 0x000fc8000fffe1ff */
[----:B------:R-:W-:Y:S02]  /*0b70*/  USHF.L.U32 UR5, UR4, 0xb, URZ ;  /* 0x0000000b04057899 */ /* 0x000fe400080006ff */
[----:B------:R-:W-:Y:S01]  /*0b80*/  USHF.L.U32 UR4, UR4, 0x1, URZ ;  /* 0x0000000104047899 */ /* 0x000fe200080006ff */
[----:B------:R-:W-:Y:S01]  /*0b90*/  ELECT P0, URZ, PT ;  /* 0x0000000000ff782f */ /* 0x000fe20003800000 */
[----:B------:R-:W3:Y:S02]  /*0ba0*/  FENCE.VIEW.ASYNC.S ;  /* 0x00000000000073c6 */ /* 0x000ee40000000000 */
[----:B---3--:R3:W4:Y:S08]  /*0bb0*/  SYNCS.EXCH.64 URZ, [UR6+0x240], UR12 ;  /* 0x0002400c06ff75b2 */ /* 0x0087300008000100 */
[----:B------:R3:W1:Y:S01]  /*0bc0*/  SYNCS.EXCH.64 URZ, [UR6+0x258], UR4 ;  /* 0x0002580406ff75b2 */ /* 0x0006620008000100 */
[----:B------:R3:W1:Y:S01]  /*0bd0*/  SYNCS.EXCH.64 URZ, [UR6+0x248], UR12 ;  /* 0x0002480c06ff75b2 */ /* 0x0006620008000100 */
[----:B------:R3:W1:Y:S01]  /*0be0*/  SYNCS.EXCH.64 URZ, [UR6+0x260], UR4 ;  /* 0x0002600406ff75b2 */ /* 0x0006620008000100 */
[----:B------:R3:W1:Y:S01]  /*0bf0*/  SYNCS.EXCH.64 URZ, [UR6+0x250], UR12 ;  /* 0x0002500c06ff75b2 */ /* 0x0006620008000100 */
[----:B------:R3:W1:Y:S01]  /*0c00*/  SYNCS.EXCH.64 URZ, [UR6+0x268], UR4 ;  /* 0x0002680406ff75b2 */ /* 0x0006620008000100 */
[----:B------:R-:W-:Y:S01]  /*0c10*/  NOP ;  /* 0x0000000000007918 */ /* 0x000fe20000000000 */
.L_x_11:
[----:B------:R-:W2:Y:S01]  /*0c20*/  SHFL.IDX PT, R0, R96, RZ, 0x1f ;  /* 0x00001fff60007589 */ /* 0x000ea200000e0000 */
[----:B------:R-:W-:Y:S01]  /*0c30*/  NOP ;  /* 0x0000000000007918 */ /* 0x000fe20000000000 */
[----:B--2---:R-:W-:-:S13]  /*0c40*/  ISETP.NE.AND P0, PT, R0, 0x3, PT ;  /* 0x000000030000780c */ /* 0x004fda0003f05270 */
[----:B------:R-:W-:Y:S05]  /*0c50*/  @P0 BRA `(.L_x_12) ;  /* 0x00000000002c0947 */ /* 0x000fea0003800000 */
[----:B---3--:R-:W-:Y:S01]  /*0c60*/  UMOV UR5, 0x400 ;  /* 0x0000040000057882 */ /* 0x008fe20000000000 */
[----:B------:R-:W-:Y:S01]  /*0c70*/  UMOV UR4, 0x20 ;  /* 0x0000002000047882 */ /* 0x000fe20000000000 */
[----:B------:R-:W-:Y:S02]  /*0c80*/  ULEA UR5, UR37, UR5, 0x18 ;  /* 0x0000000525057291 */ /* 0x000fe4000f8ec0ff */
[----:B------:R-:W-:-:S04]  /*0c90*/  UIADD3 UR6, UPT, UPT, -UR4, 0x100000, URZ ;  /* 0x0010000004067890 */ /* 0x000fc8000fffe1ff */
[----:B------:R-:W-:Y:S02]  /*0ca0*/  USHF.L.U32 UR7, UR6, 0xb, URZ ;  /* 0x0000000b06077899 */ /* 0x000fe400080006ff */
[----:B------:R-:W-:Y:S01]  /*0cb0*/  USHF.L.U32 UR6, UR6, 0x1, URZ ;  /* 0x0000000106067899 */ /* 0x000fe200080006ff */
[----:B------:R-:W-:Y:S01]  /*0cc0*/  ELECT P0, URZ, PT ;  /* 0x0000000000ff782f */ /* 0x000fe20003800000 */
[----:B------:R-:W2:Y:S10]  /*0cd0*/  FENCE.VIEW.ASYNC.S ;  /* 0x00000000000073c6 */ /* 0x000eb40000000000 */
[----:B--2---:R2:W3:Y:S01]  /*0ce0*/  SYNCS.EXCH.64 URZ, [UR5+0x270], UR6 ;  /* 0x0002700605ff75b2 */ /* 0x0044e20008000100 */
[----:B------:R2:W1:Y:S01]  /*0cf0*/  SYNCS.EXCH.64 URZ, [UR5+0x278], UR6 ;  /* 0x0002780605ff75b2 */ /* 0x0004620008000100 */
[----:B------:R-:W-:Y:S01]  /*0d00*/  NOP ;  /* 0x0000000000007918 */ /* 0x000fe20000000000 */
.L_x_12:
[----:B------:R-:W4:Y:S01]  /*0d10*/  SHFL.IDX PT, R0, R96, RZ, 0x1f ;  /* 0x00001fff60007589 */ /* 0x000f2200000e0000 */
[----:B------:R-:W-:Y:S01]  /*0d20*/  NOP ;  /* 0x0000000000007918 */ /* 0x000fe20000000000 */
[----:B----4-:R-:W-:-:S13]  /*0d30*/  ISETP.NE.AND P0, PT, R0, 0x4, PT ;  /* 0x000000040000780c */ /* 0x010fda0003f05270 */
[----:B------:R-:W-:Y:S05]  /*0d40*/  @P0 BRA `(.L_x_13) ;  /* 0x0000000000480947 */ /* 0x000fea0003800000 */
[----:B--23--:R-:W-:Y:S01]  /*0d50*/  UMOV UR6, 0x1e0 ;  /* 0x000001e000067882 */ /* 0x00cfe20000000000 */
[----:B------:R-:W-:Y:S01]  /*0d60*/  UMOV UR5, 0x400 ;  /* 0x0000040000057882 */ /* 0x000fe20000000000 */
[----:B------:R-:W-:Y:S01]  /*0d70*/  USEL UR6, UR6, 0x1a0, UP5 ;  /* 0x000001a006067887 */ /* 0x000fe2000a800000 */
        /* <DEDUP_REMOVED lines=9> */
[----:B------:R-:W2:Y:S02]  /*0e10*/  FENCE.VIEW.ASYNC.S ;  /* 0x00000000000073c6 */ /* 0x000ea40000000000 */
[----:B--2---:R4:W2:Y:S08]  /*0e20*/  SYNCS.EXCH.64 URZ, [UR5+0x280], UR12 ;  /* 0x0002800c05ff75b2 */ /* 0x0048b00008000100 */
[----:B------:R4:W3:Y:S01]  /*0e30*/  SYNCS.EXCH.64 URZ, [UR5+0x290], UR6 ;  /* 0x0002900605ff75b2 */ /* 0x0008e20008000100 */
[----:B------:R4:W1:Y:S01]  /*0e40*/  SYNCS.EXCH.64 URZ, [UR5+0x288], UR12 ;  /* 0x0002880c05ff75b2 */ /* 0x0008620008000100 */
[----:B------:R4:W1:Y:S02]  /*0e50*/  SYNCS.EXCH.64 URZ, [UR5+0x298], UR6 ;  /* 0x0002980605ff75b2 */ /* 0x0008640008000100 */
[----:B----4-:R-:W-:Y:S01]  /*0e60*/  NOP ;  /* 0x0000000000007918 */ /* 0x010fe20000000000 */
.L_x_13:
[----:B------:R-:W4:Y:S01]  /*0e70*/  SHFL.IDX PT, R0, R96, RZ, 0x1f ;  /* 0x00001fff60007589 */ /* 0x000f2200000e0000 */
[----:B------:R-:W-:Y:S01]  /*0e80*/  NOP ;  /* 0x0000000000007918 */ /* 0x000fe20000000000 */
[----:B----4-:R-:W-:-:S13]  /*0e90*/  ISETP.NE.AND P0, PT, R0, 0x5, PT ;  /* 0x000000050000780c */ /* 0x010fda0003f05270 */
[----:B------:R-:W-:Y:S05]  /*0ea0*/  @P0 BRA `(.L_x_14) ;  /* 0x0000000000540947 */ /* 0x000fea0003800000 */
[----:B--23--:R-:W-:Y:S01]  /*0eb0*/  UMOV UR6, 0x400 ;  /* 0x0000040000067882 */ /* 0x00cfe20000000000 */
        /* <DEDUP_REMOVED lines=14> */
[----:B------:R4:W1:Y:S01]  /*0fa0*/  SYNCS.EXCH.64 URZ, [UR6+0x2c8], UR4 ;  /* 0x0002c80406ff75b2 */ /* 0x0008620008000100 */
[----:B------:R4:W1:Y:S01]  /*0fb0*/  SYNCS.EXCH.64 URZ, [UR6+0x2b0], UR12 ;  /* 0x0002b00c06ff75b2 */ /* 0x0008620008000100 */
[----:B------:R4:W1:Y:S01]  /*0fc0*/  SYNCS.EXCH.64 URZ, [UR6+0x2d0], UR4 ;  /* 0x0002d00406ff75b2 */ /* 0x0008620008000100 */
[----:B------:R4:W1:Y:S01]  /*0fd0*/  SYNCS.EXCH.64 URZ, [UR6+0x2b8], UR12 ;  /* 0x0002b80c06ff75b2 */ /* 0x0008620008000100 */
[----:B------:R4:W1:Y:S02]  /*0fe0*/  SYNCS.EXCH.64 URZ, [UR6+0x2d8], UR4 ;  /* 0x0002d80406ff75b2 */ /* 0x0008640008000100 */
[----:B----4-:R-:W-:Y:S01]  /*0ff0*/  NOP ;  /* 0x0000000000007918 */ /* 0x010fe20000000000 */
.L_x_14:
[----:B------:R-:W4:Y:S01]  /*1000*/  SHFL.IDX PT, R0, R96, RZ, 0x1f ;  /* 0x00001fff60007589 */ /* 0x000f2200000e0000 */
[----:B------:R-:W-:Y:S01]  /*1010*/  ISETP.NE.OR P1, PT, RZ, UR10, !P1 ;  /* 0x0000000aff007c0c */ /* 0x000fe2000cf25670 */
[----:B------:R-:W-:Y:S01]  /*1020*/  NOP ;  /* 0x0000000000007918 */ /* 0x000fe20000000000 */
[----:B----4-:R-:W-:-:S13]  /*1030*/  ISETP.NE.AND P0, PT, R0, 0x3, PT ;  /* 0x000000030000780c */ /* 0x010fda0003f05270 */
[----:B------:R-:W-:Y:S05]  /*1040*/  @P0 BRA `(.L_x_15) ;  /* 0x0000000000340947 */ /* 0x000fea0003800000 */
[----:B--23--:R-:W-:Y:S01]  /*1050*/  UMOV UR5, 0x400 ;  /* 0x0000040000057882 */ /* 0x00cfe20000000000 */
[----:B------:R-:W-:Y:S01]  /*1060*/  UMOV UR4, 0x20 ;  /* 0x0000002000047882 */ /* 0x000fe20000000000 */
[----:B------:R-:W-:Y:S02]  /*1070*/  ULEA UR5, UR37, UR5, 0x18 ;  /* 0x0000000525057291 */ /* 0x000fe4000f8ec0ff */
[----:B------:R-:W-:-:S04]  /*1080*/  UIADD3 UR6, UPT, UPT, -UR4, 0x100000, URZ ;  /* 0x0010000004067890 */ /* 0x000fc8000fffe1ff */
[----:B------:R-:W-:Y:S02]  /*1090*/  USHF.L.U32 UR7, UR6, 0xb, URZ ;  /* 0x0000000b06077899 */ /* 0x000fe400080006ff */
[----:B------:R-:W-:Y:S01]  /*10a0*/  USHF.L.U32 UR6, UR6, 0x1, URZ ;  /* 0x0000000106067899 */ /* 0x000fe200080006ff */
[----:B------:R-:W-:Y:S01]  /*10b0*/  ELECT P0, URZ, PT ;  /* 0x0000000000ff782f */ /* 0x000fe20003800000 */
[----:B------:R-:W2:Y:S10]  /*10c0*/  FENCE.VIEW.ASYNC.S ;  /* 0x00000000000073c6 */ /* 0x000eb40000000000 */
[----:B--2---:R4:W2:Y:S01]  /*10d0*/  SYNCS.EXCH.64 URZ, [UR5+0x2e0], UR6 ;  /* 0x0002e00605ff75b2 */ /* 0x0048a20008000100 */
[----:B------:R4:W3:Y:S01]  /*10e0*/  SYNCS.EXCH.64 URZ, [UR5+0x2f0], UR6 ;  /* 0x0002f00605ff75b2 */ /* 0x0008e20008000100 */
[----:B------:R4:W1:Y:S01]  /*10f0*/  SYNCS.EXCH.64 URZ, [UR5+0x2e8], UR6 ;  /* 0x0002e80605ff75b2 */ /* 0x0008620008000100 */
[----:B------:R4:W1:Y:S02]  /*1100*/  SYNCS.EXCH.64 URZ, [UR5+0x2f8], UR6 ;  /* 0x0002f80605ff75b2 */ /* 0x0008640008000100 */
[----:B----4-:R-:W-:Y:S01]  /*1110*/  NOP ;  /* 0x0000000000007918 */ /* 0x010fe20000000000 */
.L_x_15:
[----:B------:R-:W-:Y:S01]  /*1120*/  VOTEU.ALL UP1, P1 ;  /* 0x0000000000ff7886 */ /* 0x000fe20000820000 */
[----:B--23--:R-:W2:Y:S01]  /*1130*/  LDCU UR5, c[0x0][0x36c] ;  /* 0x00006d80ff0577ac */ /* 0x00cea20008000800 */
[----:B------:R-:W-:Y:S01]  /*1140*/  NOP ;  /* 0x0000000000007918 */ /* 0x000fe20000000000 */
[----:B------:R-:W-:Y:S01]  /*1150*/  LOP3.LUT R10, R105, 0x1f, RZ, 0xc0, !PT ;  /* 0x0000001f690a7812 */ /* 0x000fe200078ec0ff */
[----:B------:R-:W-:Y:S01]  /*1160*/  UMOV UR6, 0x20 ;  /* 0x0000002000067882 */ /* 0x000fe20000000000 */
[----:B------:R-:W-:Y:S01]  /*1170*/  @!UP1 UMOV UR4, 0x400 ;  /* 0x0000040000049882 */ /* 0x000fe20000000000 */
[----:B------:R-:W-:-:S04]  /*1180*/  @!UP1 UIADD3 UR6, UPT, UPT, -UR6, 0x100000, URZ ;  /* 0x0010000006069890 */ /* 0x000fc8000fffe1ff */
[----:B------:R-:W-:Y:S02]  /*1190*/  @!UP1 USHF.L.U32 UR7, UR6, 0xb, URZ ;  /* 0x0000000b06079899 */ /* 0x000fe400080006ff */
[----:B------:R-:W-:Y:S02]  /*11a0*/  @!UP1 USHF.L.U32 UR6, UR6, 0x1, URZ ;  /* 0x0000000106069899 */ /* 0x000fe400080006ff */
[----:B------:R-:W-:Y:S01]  /*11b0*/  @!UP1 ULEA UR4, UR37, UR4, 0x18 ;  /* 0x0000000425049291 */ /* 0x000fe2000f8ec0ff */
[----:B------:R-:W-:Y:S01]  /*11c0*/  VOTEU.ALL UP1, P1 ;  /* 0x0000000000ff7886 */ /* 0x000fe20000820000 */
[----:B------:R-:W-:Y:S01]  /*11d0*/  UISETP.NE.AND UP4, UPT, UR10, URZ, UPT ;  /* 0x000000ff0a00728c */ /* 0x000fe2000bf85270 */
[----:B------:R-:W3:Y:S09]  /*11e0*/  FENCE.VIEW.ASYNC.S ;  /* 0x00000000000073c6 */ /* 0x000ef20000000000 */
[----:B---3--:R3:W4:Y:S01]  /*11f0*/  @!UP1 SYNCS.EXCH.64 URZ, [UR4+0x300], UR6 ;  /* 0x0003000604ff95b2 */ /* 0x0087220008000100 */
[----:B--2---:R-:W-:-:S09]  /*1200*/  UISETP.EQ.U32.AND UP1, UPT, UR5, 0x1, UPT ;  /* 0x000000010500788c */ /* 0x004fd2000bf22070 */
[----:B------:R-:W-:Y:S05]  /*1210*/  BRA.U !UP1, `(.L_x_16) ;  /* 0x0000000109087547 */ /* 0x000fea000b800000 */
[----:B-1--4-:R-:W-:Y:S01]  /*1220*/  UCGABAR_ARV ;  /* 0x00000000000079c7 */ /* 0x012fe20008000000 */
[----:B------:R-:W-:Y:S05]  /*1230*/  BRA `(.L_x_17) ;  /* 0x0000000000047947 */ /* 0x000fea0003800000 */
.L_x_16:
[----:B-1--4-:R-:W-:Y:S01]  /*1240*/  NOP ;  /* 0x0000000000007918 */ /* 0x012fe20000000000 */
.L_x_17:
[----:B------:R-:W1:Y:S01]  /*1250*/  S2R R15, SR_CTAID.Y ;  /* 0x00000000000f7919 */ /* 0x000e620000002600 */
[----:B------:R-:W-:-:S05]  /*1260*/  CS2R.32 R91, SR_CgaSize ;  /* 0x00000000005b7805 */ /* 0x000fca0000008a00 */
[----:B------:R-:W-:-:S05]  /*1270*/  IMAD R91, R91, -0xa0, RZ ;  /* 0xffffff605b5b7824 */ /* 0x000fca00078e02ff */
[----:B---3--:R-:W-:-:S14]  /*1280*/  R2UR UR4, R91 ;  /* 0x000000005b0472ca */ /* 0x008fdc00000e0000 */
[----:B------:R-:W2:Y:S01]  /*1290*/  LDCU UR4, c[0x0][UR4+0x2b4] ;  /* 0x00005680040477ac */ /* 0x000ea20008000800 */
[----:B------:R-:W-:-:S05]  /*12a0*/  CS2R.32 R0, SR_CgaSize ;  /* 0x0000000000007805 */ /* 0x000fca0000008a00 */
[----:B------:R-:W-:-:S06]  /*12b0*/  IMAD R0, R0, -0xa0, RZ ;  /* 0xffffff6000007824 */ /* 0x000fcc00078e02ff */
[----:B------:R-:W3:Y:S01]  /*12c0*/  LDC R0, c[0x0][R0+0x2a4] ;  /* 0x0000a90000007b82 */ /* 0x000ee20000000800 */
[----:B------:R-:W-:Y:S01]  /*12d0*/  PRMT R8, RZ, 0x7610, R8 ;  /* 0x00007610ff087816 */ /* 0x000fe20000000008 */
[----:B------:R-:W4:Y:S01]  /*12e0*/  S2R R9, SR_CTAID.X ;  /* 0x0000000000097919 */ /* 0x000f220000002500 */
[----:B------:R-:W-:-:S05]  /*12f0*/  CS2R.32 R91, SR_CgaSize ;  /* 0x00000000005b7805 */ /* 0x000fca0000008a00 */
[----:B------:R-:W-:-:S05]  /*1300*/  IMAD R91, R91, -0xa0, RZ ;  /* 0xffffff605b5b7824 */ /* 0x000fca00078e02ff */
[----:B------:R-:W-:-:S14]  /*1310*/  R2UR UR5, R91 ;  /* 0x000000005b0572ca */ /* 0x000fdc00000e0000 */
[----:B------:R-:W3:Y:S01]  /*1320*/  LDCU UR5, c[0x0][UR5+0x2b0] ;  /* 0x00005600050577ac */ /* 0x000ee20008000800 */
[----:B------:R-:W-:Y:S01]  /*1330*/  UISETP.NE.AND UP2, UPT, UR10, 0x2, UPT ;  /* 0x000000020a00788c */ /* 0x000fe2000bf45270 */
[----:B------:R-:W2:Y:S01]  /*1340*/  LDC R11, c[0x0][0xb24] ;  /* 0x0002c900ff0b7b82 */ /* 0x000ea20000000800 */
[----:B------:R-:W-:-:S05]  /*1350*/  CS2R.32 R2, SR_CgaSize ;  /* 0x0000000000027805 */ /* 0x000fca0000008a00 */
[----:B------:R-:W-:-:S06]  /*1360*/  IMAD R2, R2, -0xa0, RZ ;  /* 0xffffff6002027824 */ /* 0x000fcc00078e02ff */
[----:B------:R-:W3:Y:S08]  /*1370*/  LDC R2, c[0x0][R2+0x2a0] ;  /* 0x0000a80002027b82 */ /* 0x000ef00000000800 */
[----:B------:R-:W3:Y:S01]  /*1380*/  LDC R37, c[0x0][0xb24] ;  /* 0x0002c900ff257b82 */ /* 0x000ee20000000800 */
[----:B-1----:R-:W-:-:S07]  /*1390*/  I2FP.F32.U32 R90, R15 ;  /* 0x0000000f005a7245 */ /* 0x002fce0000201000 */
[----:B------:R-:W1:Y:S01]  /*13a0*/  S2UR UR36, SR_CTAID.Z ;  /* 0x00000000002479c3 */ /* 0x000e620000002700 */
[----:B--2---:R-:W-:Y:S01]  /*13b0*/  ISETP.GE.AND P0, PT, R11, 0x1, PT ;  /* 0x000000010b00780c */ /* 0x004fe20003f06270 */
[----:B----4-:R-:W-:Y:S01]  /*13c0*/  IMAD.MOV.U32 R14, RZ, RZ, R9 ;  /* 0x000000ffff0e7224 */ /* 0x010fe200078e0009 */
[----:B------:R-:W-:Y:S01]  /*13d0*/  I2FP.F32.U32 R91, R9 ;  /* 0x00000009005b7245 */ /* 0x000fe20000201000 */
[----:B------:R-:W-:Y:S01]  /*13e0*/  FMUL R90, R90, UR4 ;  /* 0x000000045a5a7c20 */ /* 0x000fe20008400000 */
[----:B------:R-:W2:Y:S03]  /*13f0*/  LDCU UR4, c[0x0][0xb30] ;  /* 0x00016600ff0477ac */ /* 0x000ea60008000800 */
[----:B---3--:R-:W-:Y:S02]  /*1400*/  FMUL R91, R91, UR5 ;  /* 0x000000055b5b7c20 */ /* 0x008fe40008400000 */
[----:B------:R-:W3:Y:S08]  /*1410*/  F2I.U32.TRUNC.NTZ R90, R90 ;  /* 0x0000005a005a7305 */ /* 0x000ef0000020f000 */
[----:B------:R-:W4:Y:S01]  /*1420*/  F2I.U32.TRUNC.NTZ R91, R91 ;  /* 0x0000005b005b7305 */ /* 0x000f22000020f000 */
[----:B--2---:R-:W-:Y:S01]  /*1430*/  UISETP.NE.AND UP3, UPT, UR4, 0x1, UPT ;  /* 0x000000010400788c */ /* 0x004fe2000bf65270 */
[----:B---3--:R-:W-:-:S05]  /*1440*/  IADD3 R90, PT, PT, -R90, RZ, RZ ;  /* 0x000000ff5a5a7210 */ /* 0x008fca0007ffe1ff */
[----:B------:R-:W-:Y:S01]  /*1450*/  IMAD R90, R0, R90, R15 ;  /* 0x0000005a005a7224 */ /* 0x000fe200078e020f */
[----:B------:R-:W-:Y:S01]  /*1460*/  PRMT R0, RZ, 0x7610, R0 ;  /* 0x00007610ff007816 */ /* 0x000fe20000000000 */
[----:B----4-:R-:W-:-:S04]  /*1470*/  IMAD.MOV R91, RZ, RZ, -R91 ;  /* 0x000000ffff5b7224 */ /* 0x010fc800078e0a5b */
[----:B------:R-:W-:Y:S01]  /*1480*/  IMAD R91, R2, R91, R9 ;  /* 0x0000005b025b7224 */ /* 0x000fe200078e0209 */
[----:B-1----:R-:W-:Y:S06]  /*1490*/  BRA.U UP4, `(.L_x_18) ;  /* 0x0000000104247547 */ /* 0x002fec000b800000 */
[----:B------:R-:W-:Y:S01]  /*14a0*/  ISETP.NE.AND P1, PT, R90, RZ, PT ;  /* 0x000000ff5a00720c */ /* 0x000fe20003f25270 */
[----:B------:R-:W-:Y:S01]  /*14b0*/  IMAD.MOV.U32 R0, RZ, RZ, 0x3 ;  /* 0x00000003ff007424 */ /* 0x000fe200078e00ff */
[C---:B------:R-:W-:Y:S02]  /*14c0*/  LOP3.LUT R2, R91.reuse, 0xfffffffe, RZ, 0xc0, !PT ;  /* 0xfffffffe5b027812 */ /* 0x040fe400078ec0ff */
[----:B------:R-:W-:Y:S02]  /*14d0*/  ISETP.LT.U32.OR P1, PT, R91, 0x2, !P1 ;  /* 0x000000025b00780c */ /* 0x000fe40004f21470 */
[----:B------:R-:W-:Y:S02]  /*14e0*/  SHF.L.U32 R0, R0, R2, RZ ;  /* 0x0000000200007219 */ /* 0x000fe400000006ff */
[----:B------:R-:W-:Y:S02]  /*14f0*/  SEL R4, RZ, 0x1, !P1 ;  /* 0x00000001ff047807 */ /* 0x000fe40004800000 */
[----:B------:R-:W-:-:S05]  /*1500*/  SEL R3, RZ, 0x2, !P1 ;  /* 0x00000002ff037807 */ /* 0x000fca0004800000 */
[----:B------:R-:W-:-:S05]  /*1510*/  IMAD.IADD R3, R4, 0x1, R3 ;  /* 0x0000000104037824 */ /* 0x000fca00078e0203 */
[----:B------:R-:W-:Y:S02]  /*1520*/  PRMT R8, R3, 0x7610, R8 ;  /* 0x0000761003087816 */ /* 0x000fe40000000008 */
.L_x_18:
[----:B------:R-:W-:Y:S05]  /*1530*/  @!P0 BRA `(.L_x_19) ;  /* 0x0000000000b88947 */ /* 0x000fea0003800000 */
[----:B------:R-:W1:Y:S01]  /*1540*/  LDC.64 R4, c[0x0][0xb18] ;  /* 0x0002c600ff047b82 */ /* 0x000e620000000a00 */
[----:B------:R-:W-:-:S07]  /*1550*/  ISETP.NE.AND P0, PT, R11, 0x1, PT ;  /* 0x000000010b00780c */ /* 0x000fce0003f05270 */
[----:B------:R-:W2:Y:S08]  /*1560*/  LDC R14, c[0x0][0xb0c] ;  /* 0x0002c300ff0e7b82 */ /* 0x000eb00000000800 */
[----:B------:R-:W3:Y:S08]  /*1570*/  LDC R16, c[0x0][0x370] ;  /* 0x0000dc00ff107b82 */ /* 0x000ef00000000800 */
[----:B------:R-:W4:Y:S01]  /*1580*/  LDC R13, c[0x0][0x374] ;  /* 0x0000dd00ff0d7b82 */ /* 0x000f220000000800 */
[----:B-1----:R-:W-:-:S07]  /*1590*/  ISETP.NE.AND P1, PT, R4, 0x1, PT ;  /* 0x000000010400780c */ /* 0x002fce0003f25270 */
[----:B------:R-:W3:Y:S01]  /*15a0*/  LDC.64 R6, c[0x0][0xb10] ;  /* 0x0002c400ff067b82 */ /* 0x000ee20000000a00 */
[----:B--2---:R-:W-:-:S07]  /*15b0*/  ISETP.NE.AND P2, PT, R14, 0x1, PT ;  /* 0x000000010e00780c */ /* 0x004fce0003f45270 */
[----:B------:R-:W1:Y:S08]  /*15c0*/  LDC R12, c[0x0][0xb20] ;  /* 0x0002c800ff0c7b82 */ /* 0x000e700000000800 */
[----:B------:R-:W2:Y:S01]  /*15d0*/  LDC.64 R2, c[0x0][0xb28] ;  /* 0x0002ca00ff027b82 */ /* 0x000ea20000000a00 */
[----:B----4-:R-:W-:-:S04]  /*15e0*/  IMAD.HI.U32 R17, R13, R5, RZ ;  /* 0x000000050d117227 */ /* 0x010fc800078e00ff */
[----:B------:R-:W-:-:S04]  /*15f0*/  IMAD.HI.U32 R5, R15, R5, RZ ;  /* 0x000000050f057227 */ /* 0x000fc800078e00ff */
[----:B---3--:R-:W-:-:S05]  /*1600*/  IMAD.HI.U32 R18, R16, R6, RZ ;  /* 0x0000000610127227 */ /* 0x008fca00078e00ff */
[-C--:B------:R-:W-:Y:S01]  /*1610*/  @P2 SHF.R.U32.HI R16, RZ, R7.reuse, R18 ;  /* 0x00000007ff102219 */ /* 0x080fe20000011612 */
[----:B------:R-:W-:Y:S01]  /*1620*/  IMAD.HI.U32 R18, R9, R6, RZ ;  /* 0x0000000609127227 */ /* 0x000fe200078e00ff */
[-C--:B-1----:R-:W-:Y:S02]  /*1630*/  @P1 SHF.R.U32.HI R13, RZ, R12.reuse, R17 ;  /* 0x0000000cff0d1219 */ /* 0x082fe40000011611 */
[----:B------:R-:W-:Y:S02]  /*1640*/  SHF.R.U32.HI R5, RZ, R12, R5 ;  /* 0x0000000cff057219 */ /* 0x000fe40000011605 */
[----:B------:R-:W-:Y:S02]  /*1650*/  SHF.R.U32.HI R18, RZ, R7, R18 ;  /* 0x00000007ff127219 */ /* 0x000fe40000011612 */
[----:B------:R-:W-:Y:S01]  /*1660*/  SEL R5, R15, R5, !P1 ;  /* 0x000000050f057207 */ /* 0x000fe20004800000 */
[----:B--2---:R-:W-:Y:S01]  /*1670*/  IMAD.HI.U32 R17, R13, R2, RZ ;  /* 0x000000020d117227 */ /* 0x004fe200078e00ff */
[----:B------:R-:W-:-:S03]  /*1680*/  SEL R18, R9, R18, !P2 ;  /* 0x0000001209127207 */ /* 0x000fc60005000000 */
[----:B------:R-:W-:Y:S01]  /*1690*/  IMAD.HI.U32 R6, R16, R2, RZ ;  /* 0x0000000210067227 */ /* 0x000fe200078e00ff */
[----:B------:R-:W-:-:S04]  /*16a0*/  @P0 SHF.R.U32.HI R13, RZ, R3, R17 ;  /* 0x00000003ff0d0219 */ /* 0x000fc80000011611 */
[----:B------:R-:W-:Y:S01]  /*16b0*/  @P0 SHF.R.U32.HI R16, RZ, R3, R6 ;  /* 0x00000003ff100219 */ /* 0x000fe20000011606 */
[----:B------:R-:W-:-:S04]  /*16c0*/  IMAD R13, R13, R11, RZ ;  /* 0x0000000b0d0d7224 */ /* 0x000fc800078e02ff */
[----:B------:R-:W-:Y:S01]  /*16d0*/  IMAD R6, R16, R11, RZ ;  /* 0x0000000b10067224 */ /* 0x000fe200078e02ff */
[----:B------:R-:W-:-:S04]  /*16e0*/  ISETP.GE.AND P1, PT, R5, R13, PT ;  /* 0x0000000d0500720c */ /* 0x000fc80003f26270 */
[----:B------:R-:W-:Y:S01]  /*16f0*/  ISETP.GE.OR P1, PT, R18, R6, P1 ;  /* 0x000000061200720c */ /* 0x000fe20000f26670 */
[----:B------:R-:W-:-:S05]  /*1700*/  IMAD.HI.U32 R6, R5, R2, RZ ;  /* 0x0000000205067227 */ /* 0x000fca00078e00ff */
[----:B------:R-:W-:-:S04]  /*1710*/  SHF.R.U32.HI R6, RZ, R3, R6 ;  /* 0x00000003ff067219 */ /* 0x000fc80000011606 */
[----:B------:R-:W-:-:S03]  /*1720*/  SEL R6, R5, R6, !P0 ;  /* 0x0000000605067207 */ /* 0x000fc60004000000 */
[----:B------:R-:W-:Y:S01]  /*1730*/  @!P1 IMAD.HI.U32 R7, R18, R2, RZ ;  /* 0x0000000212079227 */ /* 0x000fe200078e00ff */
[----:B------:R-:W-:-:S04]  /*1740*/  IADD3 R2, PT, PT, -R6, RZ, RZ ;  /* 0x000000ff06027210 */ /* 0x000fc80007ffe1ff */
[----:B------:R-:W-:Y:S01]  /*1750*/  @!P1 SHF.R.U32.HI R3, RZ, R3, R7 ;  /* 0x00000003ff039219 */ /* 0x000fe20000011607 */
[----:B------:R-:W-:Y:S01]  /*1760*/  IMAD R2, R11, R2, R5 ;  /* 0x000000020b027224 */ /* 0x000fe200078e0205 */
[----:B------:R-:W-:Y:S02]  /*1770*/  IADD3 R7, PT, PT, -R5, RZ, RZ ;  /* 0x000000ff05077210 */ /* 0x000fe40007ffe1ff */
[----:B------:R-:W-:-:S03]  /*1780*/  @!P1 SEL R3, R18, R3, !P0 ;  /* 0x0000000312039207 */ /* 0x000fc60004000000 */
[----:B------:R-:W-:Y:S02]  /*1790*/  IMAD R7, R4, R7, R15 ;  /* 0x0000000704077224 */ /* 0x000fe400078e020f */
[--C-:B------:R-:W-:Y:S02]  /*17a0*/  @!P1 IMAD.IADD R6, R6, 0x1, -R3.reuse ;  /* 0x0000000106069824 */ /* 0x100fe400078e0a03 */
[----:B------:R-:W-:Y:S01]  /*17b0*/  @!P1 IMAD R3, R2, R16, R3 ;  /* 0x0000001002039224 */ /* 0x000fe200078e0203 */
[----:B------:R-:W-:Y:S01]  /*17c0*/  IADD3 R2, PT, PT, -R18, RZ, RZ ;  /* 0x000000ff12027210 */ /* 0x000fe20007ffe1ff */
[----:B------:R-:W-:Y:S02]  /*17d0*/  @!P1 IMAD R5, R6, R11, R18 ;  /* 0x0000000b06059224 */ /* 0x000fe400078e0212 */
[----:B------:R-:W-:Y:S02]  /*17e0*/  @!P1 IMAD.MOV.U32 R18, RZ, RZ, R3 ;  /* 0x000000ffff129224 */ /* 0x000fe400078e0003 */
[----:B------:R-:W-:-:S02]  /*17f0*/  IMAD R2, R14, R2, R9 ;  /* 0x000000020e027224 */ /* 0x000fc400078e0209 */
[----:B------:R-:W-:Y:S02]  /*1800*/  IMAD R15, R5, R4, R7 ;  /* 0x00000004050f7224 */ /* 0x000fe400078e0207 */
[----:B------:R-:W-:Y:S02]  /*1810*/  IMAD R14, R18, R14, R2 ;  /* 0x0000000e120e7224 */ /* 0x000fe400078e0202 */
.L_x_19:
[----:B------:R-:W-:Y:S05]  /*1820*/  BRA.U UP3, `(.L_x_20) ;  /* 0x0000000103407547 */ /* 0x000fea000b800000 */
[----:B------:R-:W1:Y:S08]  /*1830*/  LDC.64 R4, c[0x0][0xb10] ;  /* 0x0002c400ff047b82 */ /* 0x000e700000000a00 */
[----:B------:R-:W2:Y:S08]  /*1840*/  LDC.64 R2, c[0x0][0xb18] ;  /* 0x0002c600ff027b82 */ /* 0x000eb00000000a00 */
[----:B------:R-:W3:Y:S08]  /*1850*/  LDC R6, c[0x0][0xb20] ;  /* 0x0002c800ff067b82 */ /* 0x000ef00000000800 */
[----:B------:R-:W4:Y:S01]  /*1860*/  LDC R7, c[0x0][0xb0c] ;  /* 0x0002c300ff077b82 */ /* 0x000f220000000800 */
[----:B-1----:R-:W-:-:S05]  /*1870*/  IMAD.HI.U32 R4, R14, R4, RZ ;  /* 0x000000040e047227 */ /* 0x002fca00078e00ff */
[----:B------:R-:W-:Y:S01]  /*1880*/  SHF.R.U32.HI R4, RZ, R5, R4 ;  /* 0x00000005ff047219 */ /* 0x000fe20000011604 */
[----:B--2---:R-:W-:Y:S01]  /*1890*/  IMAD.HI.U32 R3, R15, R3, RZ ;  /* 0x000000030f037227 */ /* 0x004fe200078e00ff */
[----:B------:R-:W-:-:S04]  /*18a0*/  ISETP.NE.AND P0, PT, R2, 0x1, PT ;  /* 0x000000010200780c */ /* 0x000fc80003f05270 */
[----:B---3--:R-:W-:-:S04]  /*18b0*/  SHF.R.U32.HI R3, RZ, R6, R3 ;  /* 0x00000006ff037219 */ /* 0x008fc80000011603 */
[----:B------:R-:W-:Y:S02]  /*18c0*/  SEL R3, R15, R3, !P0 ;  /* 0x000000030f037207 */ /* 0x000fe40004000000 */
[----:B----4-:R-:W-:-:S04]  /*18d0*/  ISETP.NE.AND P1, PT, R7, 0x1, PT ;  /* 0x000000010700780c */ /* 0x010fc80003f25270 */
[----:B------:R-:W-:-:S05]  /*18e0*/  SEL R5, R14, R4, !P1 ;  /* 0x000000040e057207 */ /* 0x000fca0004800000 */
[----:B------:R-:W-:Y:S02]  /*18f0*/  IMAD.IADD R4, R3, 0x1, -R5 ;  /* 0x0000000103047824 */ /* 0x000fe400078e0a05 */
[----:B------:R-:W-:Y:S02]  /*1900*/  IMAD.IADD R3, R5, 0x1, -R3 ;  /* 0x0000000105037824 */ /* 0x000fe400078e0a03 */
[----:B------:R-:W-:Y:S02]  /*1910*/  IMAD R14, R4, R7, R14 ;  /* 0x00000007040e7224 */ /* 0x000fe400078e020e */
[----:B------:R-:W-:Y:S02]  /*1920*/  IMAD R15, R3, R2, R15 ;  /* 0x00000002030f7224 */ /* 0x000fe400078e020f */
.L_x_20:
[----:B------:R-:W-:Y:S05]  /*1930*/  BRA.U !UP1, `(.L_x_21) ;  /* 0x00000001090c7547 */ /* 0x000fea000b800000 */
[----:B------:R-:W-:Y:S01]  /*1940*/  UCGABAR_WAIT ;  /* 0x0000000000007dc7 */ /* 0x000fe20008000000 */
[----:B------:R-:W-:Y:S01]  /*1950*/  CCTL.IVALL ;  /* 0x00000000ff00798f */ /* 0x000fe20002000000 */
[----:B------:R-:W-:Y:S05]  /*1960*/  BRA `(.L_x_22) ;  /* 0x0000000000047947 */ /* 0x000fea0003800000 */
.L_x_21:
[----:B------:R-:W-:Y:S06]  /*1970*/  BAR.SYNC.DEFER_BLOCKING 0x0 ;  /* 0x0000000000007b1d */ /* 0x000fec0000010000 */
.L_x_22:
[----:B------:R-:W-:Y:S05]  /*1980*/  BRA.U UP2, `(.L_x_23) ;  /* 0x0000002502307547 */ /* 0x000fea000b800000 */
[----:B------:R-:W1:Y:S01]  /*1990*/  LDCU UR22, c[0x0][0x38c] ;  /* 0x00007180ff1677ac */ /* 0x000e620008000800 */
[----:B------:R-:W2:Y:S01]  /*19a0*/  LDC R8, c[0x0][0x370] ;  /* 0x0000dc00ff087b82 */ /* 0x000ea20000000800 */
[----:B------:R-:W-:Y:S01]  /*19b0*/  PLOP3.LUT P1, PT, PT, PT, UP5, 0x80, 0x8 ;  /* 0x000000000008781c */ /* 0x000fe20003f2f058 */
[C---:B------:R-:W-:Y:S01]  /*19c0*/  IMAD.SHL.U32 R18, R9.reuse, 0x80, RZ ;  /* 0x0000008009127824 */ /* 0x040fe200078e00ff */
[----:B------:R-:W-:Y:S01]  /*19d0*/  UISETP.NE.AND UP1, UPT, UR10, URZ, UPT ;  /* 0x000000ff0a00728c */ /* 0x000fe2000bf25270 */
[----:B------:R-:W-:Y:S01]  /*19e0*/  ISETP.NE.AND P4, PT, R10, RZ, P5 ;  /* 0x000000ff0a00720c */ /* 0x000fe20002f85270 */
[----:B------:R-:W-:Y:S01]  /*19f0*/  IMAD.MOV.U32 R17, RZ, RZ, 0x1 ;  /* 0x00000001ff117424 */ /* 0x000fe200078e00ff */
[----:B------:R-:W-:Y:S01]  /*1a00*/  LOP3.LUT R19, R9, 0x1, RZ, 0xc0, !PT ;  /* 0x0000000109137812 */ /* 0x000fe200078ec0ff */
[----:B------:R-:W-:Y:S01]  /*1a10*/  IMAD.MOV.U32 R16, RZ, RZ, RZ ;  /* 0x000000ffff107224 */ /* 0x000fe200078e00ff */
[----:B------:R-:W3:Y:S01]  /*1a20*/  LDC R0, c[0x0][0x374] ;  /* 0x0000dd00ff007b82 */ /* 0x000ee20000000800 */
[----:B------:R-:W-:-:S02]  /*1a30*/  PLOP3.LUT P1, PT, P1, PT, PT, 0x8, 0x80 ;  /* 0x000000000080781c */ /* 0x000fc40000f2e170 */
[----:B------:R-:W-:Y:S01]  /*1a40*/  CS2R R12, SRZ ;  /* 0x00000000000c7805 */ /* 0x000fe2000001ff00 */
[----:B------:R-:W-:Y:S01]  /*1a50*/  IMAD.MOV.U32 R11, RZ, RZ, 0x1 ;  /* 0x00000001ff0b7424 */ /* 0x000fe200078e00ff */
[----:B------:R-:W4:Y:S01]  /*1a60*/  LDCU.64 UR26, c[0x0][0x348] ;  /* 0x00006900ff1a77ac */ /* 0x000f220008000a00 */
[----:B------:R-:W-:Y:S02]  /*1a70*/  USEL UR14, UR14, 0x2, UP1 ;  /* 0x000000020e0e7887 */ /* 0x000fe40008800000 */
[----:B-1----:R-:W-:Y:S01]  /*1a80*/  UIADD3 UR4, UPT, UPT, UR22, 0xf, URZ ;  /* 0x0000000f16047890 */ /* 0x002fe2000fffe0ff */
[----:B------:R-:W-:-:S03]  /*1a90*/  UMOV UR15, URZ ;  /* 0x000000ff000f7c82 */ /* 0x000fc60008000000 */
[----:B------:R-:W-:-:S04]  /*1aa0*/  USHF.R.S32.HI UR24, URZ, 0x1f, UR4 ;  /* 0x0000001fff187899 */ /* 0x000fc80008011404 */
[----:B------:R-:W-:Y:S02]  /*1ab0*/  ULEA.HI UR24, UR24, UR4, URZ, 0x4 ;  /* 0x0000000418187291 */ /* 0x000fe4000f8f20ff */
[----:B------:R-:W-:Y:S02]  /*1ac0*/  UIADD3 UR4, UPT, UPT, UR22, -0x1, URZ ;  /* 0xffffffff16047890 */ /* 0x000fe4000fffe0ff */
[----:B------:R-:W-:Y:S02]  /*1ad0*/  USHF.R.S32.HI UR24, URZ, 0x4, UR24 ;  /* 0x00000004ff187899 */ /* 0x000fe40008011418 */
[----:B------:R-:W-:Y:S02]  /*1ae0*/  UISETP.GE.U32.AND UP2, UPT, UR4, -0x1f, UPT ;  /* 0xffffffe10400788c */ /* 0x000fe4000bf46070 */
[----:B------:R-:W-:Y:S02]  /*1af0*/  UISETP.LT.U32.AND UP0, UPT, UR24, 0x24, UPT ;  /* 0x000000241800788c */ /* 0x000fe4000bf01070 */
[----:B------:R-:W-:-:S02]  /*1b00*/  UIADD3 UR22, UPT, UPT, UR22, 0x1e, URZ ;  /* 0x0000001e16167890 */ /* 0x000fc4000fffe0ff */
[----:B------:R-:W-:-:S04]  /*1b10*/  USEL UR23, UR24, 0x24, UP0 ;  /* 0x0000002418177887 */ /* 0x000fc80008000000 */
[----:B------:R-:W-:Y:S02]  /*1b20*/  UIADD3 UR13, UPT, UPT, UR23, -0x1, URZ ;  /* 0xffffffff170d7890 */ /* 0x000fe4000fffe0ff */
[----:B------:R-:W-:Y:S02]  /*1b30*/  @UP2 UIADD3 UR13, UPT, UPT, UR23, URZ, URZ ;  /* 0x000000ff170d2290 */ /* 0x000fe4000fffe0ff */
[----:B------:R-:W-:Y:S02]  /*1b40*/  UIADD3 UR21, UPT, UPT, UR24, -UR23, URZ ;  /* 0x8000001718157290 */ /* 0x000fe4000fffe0ff */
[----:B------:R-:W-:Y:S02]  /*1b50*/  UIADD3 UR7, UPT, UPT, UR13, 0x1, URZ ;  /* 0x000000010d077890 */ /* 0x000fe4000fffe0ff */
[----:B--2-4-:R-:W-:-:S12]  /*1b60*/  UIADD3 UR13, UPT, UPT, -UR13, URZ, URZ ;  /* 0x000000ff0d0d7290 */ /* 0x014fd8000fffe1ff */
.L_x_43:
[----:B------:R-:W-:Y:S01]  /*1b70*/  UISETP.NE.AND UP0, UPT, UR37, URZ, UPT ;  /* 0x000000ff2500728c */ /* 0x000fe2000bf05270 */
[----:B------:R-:W1:Y:S08]  /*1b80*/  S2UR UR37, SR_CgaCtaId ;  /* 0x00000000002579c3 */ /* 0x000e700000008800 */
[----:B------:R-:W-:Y:S05]  /*1b90*/  BRA.U UP0, `(.L_x_24) ;  /* 0x0000000100347547 */ /* 0x000fea000b800000 */
[----:B------:R-:W2:Y:S01]  /*1ba0*/  S2R R2, SR_CgaCtaId ;  /* 0x0000000000027919 */ /* 0x000ea20000008800 */
[----:B------:R-:W-:-:S04]  /*1bb0*/  MOV R3, 0x400 ;  /* 0x0000040000037802 */ /* 0x000fc80000000f00 */
[----:B--2---:R-:W-:Y:S02]  /*1bc0*/  LEA R2, R2, R3, 0x18 ;  /* 0x0000000302027211 */ /* 0x004fe400078ec0ff */
[----:B------:R-:W-:-:S03]  /*1bd0*/  SHF.L.U32 R3, R11, 0x1f, RZ ;  /* 0x0000001f0b037819 */ /* 0x000fc600000006ff */
[----:B------:R-:W-:-:S04]  /*1be0*/  IMAD R2, R12, 0x8, R2 ;  /* 0x000000080c027824 */ /* 0x000fc800078e0202 */
[----:B------:R-:W2:Y:S02]  /*1bf0*/  SYNCS.PHASECHK.TRANS64.TRYWAIT P0, [R2+URZ+0x2f0], R3 ;  /* 0x0002f003020075a7 */ /* 0x000ea400080011ff */
[----:B--2---:R-:W-:Y:S05]  /*1c00*/  @!P0 BRA `(.L_x_25) ;  /* 0x0000007c00d88947 */ /* 0x004fea0003800000 */
.L_x_173:
[----:B------:R-:W-:Y:S01]  /*1c10*/  VIADD R12, R12, 0x1 ;  /* 0x000000010c0c7836 */ /* 0x000fe20000000000 */
[----:B------:R2:W-:Y:S04]  /*1c20*/  SYNCS.ARRIVE.TRANS64.A1T0 RZ, [R2+URZ+0x2e0], RZ ;  /* 0x0002e0ff02ff79a7 */ /* 0x0005e800081000ff */
[----:B------:R-:W-:-:S04]  /*1c30*/  ISETP.NE.AND P0, PT, R12, 0x2, PT ;  /* 0x000000020c00780c */ /* 0x000fc80003f05270 */
[----:B------:R-:W-:Y:S02]  /*1c40*/  SEL R12, R12, RZ, P0 ;  /* 0x000000ff0c0c7207 */ /* 0x000fe40000000000 */
[----:B--2---:R-:W-:-:S04]  /*1c50*/  SEL R2, RZ, 0x1, P0 ;  /* 0x00000001ff027807 */ /* 0x004fc80000000000 */
[----:B------:R-:W-:-:S07]  /*1c60*/  LOP3.LUT R11, R11, R2, RZ, 0x3c, !PT ;  /* 0x000000020b0b7212 */ /* 0x000fce00078e3cff */
.L_x_24:
[----:B------:R-:W-:Y:S01]  /*1c70*/  UMOV UR4, 0x400 ;  /* 0x0000040000047882 */ /* 0x000fe20000000000 */
[----:B------:R-:W-:Y:S01]  /*1c80*/  SHF.L.U32 R2, R17, 0x1f, RZ ;  /* 0x0000001f11027819 */ /* 0x000fe200000006ff */
[----:B-1----:R-:W-:Y:S01]  /*1c90*/  ULEA UR4, UR37, UR4, 0x18 ;  /* 0x0000000425047291 */ /* 0x002fe2000f8ec0ff */
[----:B------:R-:W-:Y:S01]  /*1ca0*/  IMAD R15, R15, 0x2, R19 ;  /* 0x000000020f0f7824 */ /* 0x000fe200078e0213 */
[----:B------:R-:W-:Y:S01]  /*1cb0*/  UISETP.GE.U32.AND UP0, UPT, UR22, 0x1f, UPT ;  /* 0x0000001f1600788c */ /* 0x000fe2000bf06070 */
[----:B------:R-:W-:Y:S01]  /*1cc0*/  R2UR UR35, R18 ;  /* 0x00000000122372ca */ /* 0x000fe200000e0000 */
[----:B------:R-:W-:Y:S02]  /*1cd0*/  ULEA UR5, UR15, UR4, 0x3 ;  /* 0x000000040f057291 */ /* 0x000fe4000f8e18ff */
[----:B------:R-:W-:Y:S01]  /*1ce0*/  R2UR UR11, R15 ;  /* 0x000000000f0b72ca */ /* 0x000fe200000e0000 */
[----:B------:R-:W-:-:S06]  /*1cf0*/  UMOV UR25, URZ ;  /* 0x000000ff00197c82 */ /* 0x000fcc0008000000 */
[----:B------:R1:W2:Y:S06]  /*1d00*/  SYNCS.PHASECHK.TRANS64.TRYWAIT P0, [UR5+0x120], R2 ;  /* 0x00012002ff0075a7 */ /* 0x0002ac0008001105 */
[----:B------:R-:W-:Y:S01]  /*1d10*/  UIMAD UR11, UR11, 0x30, URZ ;  /* 0x000000300b0b78a4 */ /* 0x000fe2000f8e02ff */
[----:B-1----:R-:W-:-:S05]  /*1d20*/  LEA.HI R2, R14, R14, RZ, 0x1 ;  /* 0x0000000e0e027211 */ /* 0x002fca00078f08ff */
[----:B------:R-:W-:-:S05]  /*1d30*/  IMAD.SHL.U32 R2, R2, 0x80, RZ ;  /* 0x0000008002027824 */ /* 0x000fca00078e00ff */
[----:B------:R-:W-:-:S04]  /*1d40*/  LOP3.LUT R2, R2, 0xffffff00, RZ, 0xc0, !PT ;  /* 0xffffff0002027812 */ /* 0x000fc800078ec0ff */
[----:B------:R-:W-:-:S13]  /*1d50*/  R2UR UR5, R2 ;  /* 0x00000000020572ca */ /* 0x000fda00000e0000 */
[----:B------:R-:W-:Y:S01]  /*1d60*/  ULOP3.LUT UR35, UR5, 0x80, UR35, 0xf8, !UPT ;  /* 0x0000008005237892 */ /* 0x000fe2000f8ef823 */
[----:B------:R-:W-:Y:S11]  /*1d70*/  BRA.U !UP0, `(.L_x_26) ;  /* 0x0000000108c07547 */ /* 0x000ff6000b800000 */
[----:B------:R-:W-:Y:S01]  /*1d80*/  UMOV UR16, UR13 ;  /* 0x0000000d00107c82 */ /* 0x000fe20008000000 */
[----:B------:R-:W-:Y:S01]  /*1d90*/  UMOV UR6, UR15 ;  /* 0x0000000f00067c82 */ /* 0x000fe20008000000 */
[----:B------:R-:W-:-:S05]  /*1da0*/  UMOV UR34, URZ ;  /* 0x000000ff00227c82 */ /* 0x000fca0008000000 */
.L_x_32:
[----:B------:R-:W-:Y:S01]  /*1db0*/  @P5 MOV R3, 0x2c00 ;  /* 0x00002c0000035802 */ /* 0x000fe20000000f00 */
[----:B------:R-:W-:Y:S01]  /*1dc0*/  ULEA UR33, UR6, UR4, 0x3 ;  /* 0x0000000406217291 */ /* 0x000fe2000f8e18ff */
[----:B-12-4-:R-:W-:Y:S11]  /*1dd0*/  @P0 BRA `(.L_x_27) ;  /* 0x00000000000c0947 */ /* 0x016ff60003800000 */
[----:B------:R-:W-:Y:S04]  /*1de0*/  SHF.L.U32 R4, R17, 0x1f, RZ ;  /* 0x0000001f11047819 */ /* 0x000fe800000006ff */
[----:B------:R-:W1:Y:S02]  /*1df0*/  SYNCS.PHASECHK.TRANS64.TRYWAIT P0, [UR33+0x120], R4 ;  /* 0x00012004ff0075a7 */ /* 0x000e640008001121 */
[----:B-1----:R-:W-:Y:S05]  /*1e00*/  @!P0 BRA `(.L_x_28) ;  /* 0x0000007c006c8947 */ /* 0x002fea0003800000 */
.L_x_27:
[----:B------:R2:W-:Y:S01]  /*1e10*/  @P5 SYNCS.ARRIVE.TRANS64 RZ, [UR33], R3 ;  /* 0x00000003ffff59a7 */ /* 0x0005e20008000021 */
[----:B------:R-:W-:Y:S02]  /*1e20*/  ULOP3.LUT UR5, UR14, 0x2, URZ, 0xfc, !UPT ;  /* 0x000000020e057892 */ /* 0x000fe4000f8efcff */
[----:B------:R-:W-:Y:S02]  /*1e30*/  UIADD3 UR16, UPT, UPT, UR16, 0x1, URZ ;  /* 0x0000000110107890 */ /* 0x000fe4000fffe0ff */
[----:B------:R-:W-:Y:S02]  /*1e40*/  UISETP.NE.AND UP0, UPT, UR5, 0x2, UPT ;  /* 0x000000020500788c */ /* 0x000fe4000bf05270 */
[----:B------:R-:W-:Y:S07]  /*1e50*/  UISETP.NE.AND UP2, UPT, UR16, 0x1, UPT ;  /* 0x000000011000788c */ /* 0x000fee000bf45270 */
[----:B------:R-:W-:Y:S05]  /*1e60*/  BRA.U UP0, `(.L_x_29) ;  /* 0x0000000100047547 */ /* 0x000fea000b800000 */
[----:B------:R-:W-:Y:S05]  /*1e70*/  BPT.TRAP 0x1 ;  /* 0x000000040000795c */ /* 0x000fea0000300000 */
.L_x_29:
[----:B------:R-:W-:Y:S04]  /*1e80*/  BSSY.RECONVERGENT B0, `(.L_x_30) ;  /* 0x0000003000007945 */ /* 0x000fe80003800200 */
[----:B------:R-:W-:Y:S05]  /*1e90*/  @!P4 BRA `(.L_x_31) ;  /* 0x000000000004c947 */ /* 0x000fea0003800000 */
[----:B------:R-:W-:Y:S05]  /*1ea0*/  BPT.TRAP 0x1 ;  /* 0x000000040000795c */ /* 0x000fea0000300000 */
.L_x_31:
[----:B------:R-:W-:Y:S05]  /*1eb0*/  BSYNC.RECONVERGENT B0 ;  /* 0x0000000000007941 */ /* 0x000fea0003800200 */
.L_x_30:
[----:B------:R-:W-:Y:S02]  /*1ec0*/  UIADD3 UR15, UPT, UPT, UR6, 0x1, URZ ;  /* 0x00000001060f7890 */ /* 0x000fe4000fffe0ff */
[----:B------:R-:W-:Y:S02]  /*1ed0*/  UIADD3 UR18, UP1, UPT, UR26, 0x80, URZ ;  /* 0x000000801a127890 */ /* 0x000fe4000ff3e0ff */
[----:B------:R-:W-:Y:S02]  /*1ee0*/  UISETP.NE.AND UP0, UPT, UR15, 0x24, UPT ;  /* 0x000000240f00788c */ /* 0x000fe4000bf05270 */
[----:B------:R-:W-:Y:S02]  /*1ef0*/  ULEA UR32, UR6, UR4, 0xc ;  /* 0x0000000406207291 */ /* 0x000fe4000f8e60ff */
[----:B------:R-:W-:Y:S02]  /*1f00*/  USEL UR9, URZ, 0x1, UP0 ;  /* 0x00000001ff097887 */ /* 0x000fe40008000000 */
[----:B------:R-:W-:Y:S02]  /*1f10*/  USEL UR15, UR15, URZ, UP0 ;  /* 0x000000ff0f0f7287 */ /* 0x000fe40008000000 */
[----:B------:R-:W-:Y:S02]  /*1f20*/  ULOP3.LUT UR33, UR33, 0xfefffff8, URZ, 0xc0, !UPT ;  /* 0xfefffff821217892 */ /* 0x000fe4000f8ec0ff */
[----:B------:R-:W-:Y:S01]  /*1f30*/  ULEA UR8, UR15, UR4, 0x3 ;  /* 0x000000040f087291 */ /* 0x000fe2000f8e18ff */
[----:B------:R-:W-:Y:S01]  /*1f40*/  LOP3.LUT R17, R17, UR9, RZ, 0x3c, !PT ;  /* 0x0000000911117c12 */ /* 0x000fe2000f8e3cff */
[----:B------:R-:W-:Y:S02]  /*1f50*/  UIADD3.X UR19, UPT, UPT, URZ, UR27, URZ, UP1, !UPT ;  /* 0x0000001bff137290 */ /* 0x000fe40008ffe4ff */
[----:B------:R-:W-:Y:S01]  /*1f60*/  UIADD3 UR32, UPT, UPT, UR32, 0x6600, URZ ;  /* 0x0000660020207890 */ /* 0x000fe2000fffe0ff */
[----:B-1----:R-:W-:Y:S01]  /*1f70*/  SHF.L.U32 R2, R17, 0x1f, RZ ;  /* 0x0000001f11027819 */ /* 0x002fe200000006ff */
[----:B------:R-:W-:Y:S01]  /*1f80*/  UIMAD UR5, UR6, 0x600, UR4 ;  /* 0x00000600060578a4 */ /* 0x000fe2000f8e0204 */
[----:B------:R-:W-:Y:S02]  /*1f90*/  UMOV UR30, 0x0 ;  /* 0x00000000001e7882 */ /* 0x000fe40000000000 */
[----:B------:R1:W4:Y:S01]  /*1fa0*/  SYNCS.PHASECHK.TRANS64.TRYWAIT P0, [UR8+0x120], R2 ;  /* 0x00012002ff0075a7 */ /* 0x0003220008001108 */
[----:B------:R-:W-:Y:S01]  /*1fb0*/  UMOV UR31, 0x10000000 ;  /* 0x10000000001f7882 */ /* 0x000fe20000000000 */
[----:B------:R-:W-:Y:S02]  /*1fc0*/  UIADD3 UR28, UP0, UPT, UR26, 0x180, URZ ;  /* 0x000001801a1c7890 */ /* 0x000fe4000ff1e0ff */
[----:B------:R2:W-:Y:S01]  /*1fd0*/  UTMALDG.3D.2CTA [UR32], [UR18], desc[UR30] ;  /* 0x00001e20120075b4 */ /* 0x0005e20008211000 */
[----:B------:R-:W-:Y:S02]  /*1fe0*/  UIADD3 UR8, UPT, UPT, UR5, 0x2a600, URZ ;  /* 0x0002a60005087890 */ /* 0x000fe4000fffe0ff */
[----:B------:R-:W-:Y:S01]  /*1ff0*/  UIADD3.X UR29, UPT, UPT, URZ, UR27, URZ, UP0, !UPT ;  /* 0x0000001bff1d7290 */ /* 0x000fe200087fe4ff */
[----:B------:R-:W-:Y:S01]  /*2000*/  UMOV UR10, UR34 ;  /* 0x00000022000a7c82 */ /* 0x000fe20008000000 */
[----:B------:R-:W-:Y:S01]  /*2010*/  UMOV UR12, UR36 ;  /* 0x00000024000c7c82 */ /* 0x000fe20008000000 */
[----:B------:R-:W-:Y:S01]  /*2020*/  UMOV UR9, UR33 ;  /* 0x0000002100097c82 */ /* 0x000fe20008000000 */
[----:B------:R-:W-:Y:S01]  /*2030*/  UMOV UR25, UR7 ;  /* 0x0000000700197c82 */ /* 0x000fe20008000000 */
[----:B------:R-:W-:Y:S04]  /*2040*/  UMOV UR6, UR15 ;  /* 0x0000000f00067c82 */ /* 0x000fe80008000000 */
[----:B------:R1:W-:Y:S01]  /*2050*/  UTMALDG.3D.2CTA [UR8], [UR28], desc[UR30] ;  /* 0x00001e081c0075b4 */ /* 0x0003e20008211000 */
[----:B--2---:R-:W-:Y:S01]  /*2060*/  UIADD3 UR34, UPT, UPT, UR34, 0x10, URZ ;  /* 0x0000001022227890 */ /* 0x004fe2000fffe0ff */
[----:B------:R-:W-:Y:S11]  /*2070*/  BRA.U UP2, `(.L_x_32) ;  /* 0xfffffffd024c7547 */ /* 0x000ff6000b83ffff */
.L_x_26:
[----:B------:R-:W-:Y:S01]  /*2080*/  ULEA UR5, UR15, UR4, 0x3 ;  /* 0x000000040f057291 */ /* 0x000fe2000f8e18ff */
[----:B-1----:R-:W-:Y:S01]  /*2090*/  SHF.L.U32 R2, R17, 0x1f, RZ ;  /* 0x0000001f11027819 */ /* 0x002fe200000006ff */
[----:B------:R-:W-:Y:S01]  /*20a0*/  @!P1 SYNCS.ARRIVE.TRANS64.A1T0 RZ, [UR4+0x278], RZ ;  /* 0x000278ffffff99a7 */ /* 0x000fe20008100004 */
[----:B------:R-:W-:-:S06]  /*20b0*/  UISETP.GT.AND UP0, UPT, UR24, UR23, UPT ;  /* 0x000000171800728c */ /* 0x000fcc000bf04270 */
[----:B--2-4-:R1:W2:Y:S03]  /*20c0*/  SYNCS.PHASECHK.TRANS64.TRYWAIT P0, [UR5+0x120], R2 ;  /* 0x00012002ff0075a7 */ /* 0x0142a60008001105 */
[----:B------:R-:W-:Y:S05]  /*20d0*/  BRA.U !UP0, `(.L_x_33) ;  /* 0x0000000108c07547 */ /* 0x000fea000b800000 */
[----:B------:R-:W-:Y:S01]  /*20e0*/  UIADD3 UR28, UPT, UPT, UR21, UR25, URZ ;  /* 0x00000019151c7290 */ /* 0x000fe2000fffe0ff */
[----:B------:R-:W-:-:S11]  /*20f0*/  UMOV UR6, UR15 ;  /* 0x0000000f00067c82 */ /* 0x000fd60008000000 */
.L_x_39:
[----:B--2---:R-:W-:Y:S01]  /*2100*/  @P5 MOV R3, 0x2c00 ;  /* 0x00002c0000035802 */ /* 0x004fe20000000f00 */
[----:B------:R-:W-:Y:S01]  /*2110*/  ULEA UR17, UR6, UR4, 0x3 ;  /* 0x0000000406117291 */ /* 0x000fe2000f8e18ff */
[----:B-12---:R-:W-:Y:S11]  /*2120*/  @P0 BRA `(.L_x_34) ;  /* 0x00000000000c0947 */ /* 0x006ff60003800000 */
[----:B------:R-:W-:Y:S04]  /*2130*/  SHF.L.U32 R4, R17, 0x1f, RZ ;  /* 0x0000001f11047819 */ /* 0x000fe800000006ff */
[----:B------:R-:W2:Y:S02]  /*2140*/  SYNCS.PHASECHK.TRANS64.TRYWAIT P0, [UR17+0x120], R4 ;  /* 0x00012004ff0075a7 */ /* 0x000ea40008001111 */
[----:B--2---:R-:W-:Y:S05]  /*2150*/  @!P0 BRA `(.L_x_35) ;  /* 0x0000007800b08947 */ /* 0x004fea0003800000 */
.L_x_34:
[----:B------:R2:W-:Y:S01]  /*2160*/  @P5 SYNCS.ARRIVE.TRANS64 RZ, [UR17], R3 ;  /* 0x00000003ffff59a7 */ /* 0x0005e20008000011 */
[----:B------:R-:W-:Y:S04]  /*2170*/  ULOP3.LUT UR5, UR14, 0x2, URZ, 0xfc, !UPT ;  /* 0x000000020e057892 */ /* 0x000fe8000f8efcff */
[----:B------:R-:W-:Y:S09]  /*2180*/  UISETP.NE.AND UP0, UPT, UR5, 0x2, UPT ;  /* 0x000000020500788c */ /* 0x000ff2000bf05270 */
[----:B------:R-:W-:Y:S05]  /*2190*/  BRA.U UP0, `(.L_x_36) ;  /* 0x0000000100047547 */ /* 0x000fea000b800000 */
[----:B------:R-:W-:Y:S05]  /*21a0*/  BPT.TRAP 0x1 ;  /* 0x000000040000795c */ /* 0x000fea0000300000 */
.L_x_36:
[----:B------:R-:W-:Y:S04]  /*21b0*/  BSSY.RECONVERGENT B0, `(.L_x_37) ;  /* 0x0000003000007945 */ /* 0x000fe80003800200 */
[----:B------:R-:W-:Y:S05]  /*21c0*/  @!P4 BRA `(.L_x_38) ;  /* 0x000000000004c947 */ /* 0x000fea0003800000 */
[----:B------:R-:W-:Y:S05]  /*21d0*/  BPT.TRAP 0x1 ;  /* 0x000000040000795c */ /* 0x000fea0000300000 */
.L_x_38:
[----:B------:R-:W-:Y:S05]  /*21e0*/  BSYNC.RECONVERGENT B0 ;  /* 0x0000000000007941 */ /* 0x000fea0003800200 */
.L_x_37:
[----:B------:R-:W-:Y:S02]  /*21f0*/  UIADD3 UR15, UPT, UPT, UR6, 0x1, URZ ;  /* 0x00000001060f7890 */ /* 0x000fe4000fffe0ff */
[----:B------:R-:W-:Y:S02]  /*2200*/  ULEA UR16, UR6, UR4, 0xc ;  /* 0x0000000406107291 */ /* 0x000fe4000f8e60ff */
[----:B------:R-:W-:Y:S02]  /*2210*/  UISETP.NE.AND UP0, UPT, UR15, 0x24, UPT ;  /* 0x000000240f00788c */ /* 0x000fe4000bf05270 */
[----:B------:R-:W-:Y:S02]  /*2220*/  UIADD3 UR38, UP1, UPT, UR26, 0x80, URZ ;  /* 0x000000801a267890 */ /* 0x000fe4000ff3e0ff */
[----:B------:R-:W-:Y:S02]  /*2230*/  USEL UR9, URZ, 0x1, UP0 ;  /* 0x00000001ff097887 */ /* 0x000fe40008000000 */
[----:B------:R-:W-:Y:S02]  /*2240*/  USEL UR15, UR15, URZ, UP0 ;  /* 0x000000ff0f0f7287 */ /* 0x000fe40008000000 */
[----:B------:R-:W-:Y:S02]  /*2250*/  ULOP3.LUT UR17, UR17, 0xfefffff8, URZ, 0xc0, !UPT ;  /* 0xfefffff811117892 */ /* 0x000fe4000f8ec0ff */
[----:B------:R-:W-:Y:S01]  /*2260*/  ULEA UR8, UR15, UR4, 0x3 ;  /* 0x000000040f087291 */ /* 0x000fe2000f8e18ff */
[----:B------:R-:W-:Y:S01]  /*2270*/  LOP3.LUT R17, R17, UR9, RZ, 0x3c, !PT ;  /* 0x0000000911117c12 */ /* 0x000fe2000f8e3cff */
[----:B------:R-:W-:Y:S02]  /*2280*/  USHF.L.U32 UR18, UR25, 0x4, URZ ;  /* 0x0000000419127899 */ /* 0x000fe400080006ff */
[----:B------:R-:W-:Y:S01]  /*2290*/  UIADD3 UR16, UPT, UPT, UR16, 0x6600, URZ ;  /* 0x0000660010107890 */ /* 0x000fe2000fffe0ff */
[----:B-1----:R-:W-:Y:S01]  /*22a0*/  SHF.L.U32 R2, R17, 0x1f, RZ ;  /* 0x0000001f11027819 */ /* 0x002fe200000006ff */
[----:B------:R-:W-:Y:S02]  /*22b0*/  UIADD3.X UR39, UPT, UPT, URZ, UR27, URZ, UP1, !UPT ;  /* 0x0000001bff277290 */ /* 0x000fe40008ffe4ff */
[----:B------:R-:W-:Y:S01]  /*22c0*/  UIMAD UR5, UR6, 0x600, UR4 ;  /* 0x00000600060578a4 */ /* 0x000fe2000f8e0204 */
[----:B------:R4:W1:Y:S01]  /*22d0*/  SYNCS.PHASECHK.TRANS64.TRYWAIT P0, [UR8+0x120], R2 ;  /* 0x00012002ff0075a7 */ /* 0x0008620008001108 */
[----:B------:R-:W-:Y:S02]  /*22e0*/  UIADD3 UR32, UP0, UPT, UR26, 0x180, URZ ;  /* 0x000001801a207890 */ /* 0x000fe4000ff1e0ff */
[----:B------:R-:W-:Y:S01]  /*22f0*/  UIADD3 UR8, UPT, UPT, UR5, 0x2a600, URZ ;  /* 0x0002a60005087890 */ /* 0x000fe2000fffe0ff */
[----:B------:R-:W-:Y:S01]  /*2300*/  UMOV UR30, 0x0 ;  /* 0x00000000001e7882 */ /* 0x000fe20000000000 */
[----:B------:R-:W-:Y:S01]  /*2310*/  UMOV UR31, 0x10000000 ;  /* 0x10000000001f7882 */ /* 0x000fe20000000000 */
[----:B------:R-:W-:Y:S01]  /*2320*/  UMOV UR19, UR35 ;  /* 0x0000002300137c82 */ /* 0x000fe20008000000 */
[----:B------:R-:W-:Y:S01]  /*2330*/  UMOV UR20, UR36 ;  /* 0x0000002400147c82 */ /* 0x000fe20008000000 */
[----:B------:R-:W-:Y:S01]  /*2340*/  UIADD3.X UR33, UPT, UPT, URZ, UR27, URZ, UP0, !UPT ;  /* 0x0000001bff217290 */ /* 0x000fe200087fe4ff */
[----:B------:R4:W-:Y:S01]  /*2350*/  UTMALDG.3D.2CTA [UR16], [UR38], desc[UR30] ;  /* 0x00001e10260075b4 */ /* 0x0009e20008211000 */
[----:B------:R-:W-:Y:S01]  /*2360*/  UIADD3 UR25, UPT, UPT, UR25, 0x1, URZ ;  /* 0x0000000119197890 */ /* 0x000fe2000fffe0ff */
[----:B------:R-:W-:Y:S01]  /*2370*/  UMOV UR12, UR36 ;  /* 0x00000024000c7c82 */ /* 0x000fe20008000000 */
[----:B------:R-:W-:Y:S01]  /*2380*/  UMOV UR9, UR17 ;  /* 0x0000001100097c82 */ /* 0x000fe20008000000 */
[----:B------:R-:W-:Y:S01]  /*2390*/  UMOV UR10, UR18 ;  /* 0x00000012000a7c82 */ /* 0x000fe20008000000 */
[----:B------:R-:W-:Y:S03]  /*23a0*/  UISETP.NE.AND UP0, UPT, UR25, UR28, UPT ;  /* 0x0000001c1900728c */ /* 0x000fe6000bf05270 */
[----:B------:R4:W-:Y:S01]  /*23b0*/  UTMALDG.3D.2CTA [UR8], [UR32], desc[UR30] ;  /* 0x00001e08200075b4 */ /* 0x0009e20008211000 */
[----:B------:R-:W-:Y:S05]  /*23c0*/  UMOV UR6, UR15 ;  /* 0x0000000f00067c82 */ /* 0x000fea0008000000 */
[----:B----4-:R-:W-:Y:S05]  /*23d0*/  BRA.U UP0, `(.L_x_39) ;  /* 0xfffffffd00487547 */ /* 0x010fea000b83ffff */
.L_x_33:
[C---:B-1----:R-:W-:Y:S01]  /*23e0*/  LEA R2, R16.reuse, UR4, 0x3 ;  /* 0x0000000410027c11 */ /* 0x042fe2000f8e18ff */
[----:B------:R-:W-:Y:S01]  /*23f0*/  NOP ;  /* 0x0000000000007918 */ /* 0x000fe20000000000 */
[----:B--2---:R-:W-:Y:S02]  /*2400*/  SHF.L.U32 R3, R13, 0x1f, RZ ;  /* 0x0000001f0d037819 */ /* 0x004fe400000006ff */
[----:B------:R-:W-:Y:S02]  /*2410*/  LEA R4, R16, UR4, 0x4 ;  /* 0x0000000410047c11 */ /* 0x000fe4000f8e20ff */
[----:B------:R-:W1:Y:S02]  /*2420*/  SYNCS.PHASECHK.TRANS64.TRYWAIT P0, [R2+URZ+0x280], R3 ;  /* 0x00028003020075a7 */ /* 0x000e6400080011ff */
[----:B-1----:R-:W-:Y:S05]  /*2430*/  @!P0 BRA `(.L_x_40) ;  /* 0x0000007800108947 */ /* 0x002fea0003800000 */
.L_x_176:
[----:B------:R-:W2:Y:S01]  /*2440*/  LDS.128 R4, [R4+0x310] ;  /* 0x0003100004047984 */ /* 0x000ea20000000c00 */
[----:B------:R-:W-:Y:S01]  /*2450*/  ISETP.GE.AND P0, PT, R37, 0x1, PT ;  /* 0x000000012500780c */ /* 0x000fe20003f06270 */
[----:B-1----:R-:W-:Y:S01]  /*2460*/  VIADD R2, R2, 0x290 ;  /* 0x0000029002027836 */ /* 0x002fe20000000000 */
[----:B------:R-:W-:Y:S01]  /*2470*/  @!PT LDS RZ, [RZ] ;  /* 0x00000000fffff984 */ /* 0x000fe20000000800 */
[----:B------:R-:W-:Y:S01]  /*2480*/  @!PT LDS RZ, [RZ] ;  /* 0x00000000fffff984 */ /* 0x000fe20000000800 */
[----:B------:R-:W-:Y:S01]  /*2490*/  @!PT LDS RZ, [RZ] ;  /* 0x00000000fffff984 */ /* 0x000fe20000000800 */
[----:B------:R-:W-:Y:S01]  /*24a0*/  @!PT LDS RZ, [RZ] ;  /* 0x00000000fffff984 */ /* 0x000fe20000000800 */
[----:B------:R1:W-:Y:S06]  /*24b0*/  MEMBAR.ALL.CTA ;  /* 0x0000000000007992 */ /* 0x0003ec0000008000 */
[----:B-1----:R-:W1:Y:S01]  /*24c0*/  FENCE.VIEW.ASYNC.S ;  /* 0x00000000000073c6 */ /* 0x002e620000000000 */
[----:B------:R-:W-:-:S04]  /*24d0*/  PRMT R2, RZ, 0x654, R2 ;  /* 0x00000654ff027816 */ /* 0x000fc80000000002 */
[----:B-1----:R1:W-:Y:S01]  /*24e0*/  SYNCS.ARRIVE.TRANS64.RED.A1T0 RZ, [R2+URZ], RZ ;  /* 0x000000ff02ff79a7 */ /* 0x0023e200081004ff */
[----:B--2---:R-:W-:-:S13]  /*24f0*/  LOP3.LUT P2, RZ, R6, 0x1, RZ, 0xc0, !PT ;  /* 0x0000000106ff7812 */ /* 0x004fda000784c0ff */
[----:B------:R-:W-:Y:S01]  /*2500*/  @P2 SHF.R.U32.HI R3, RZ, 0x10, R5 ;  /* 0x00000010ff032819 */ /* 0x000fe20000011605 */
[----:B------:R-:W-:Y:S01]  /*2510*/  VOTEU.ANY UP0, P2 ;  /* 0x0000000000ff7886 */ /* 0x000fe20001000100 */
[----:B------:R-:W-:Y:S02]  /*2520*/  @P2 MOV R10, R4 ;  /* 0x00000004000a2202 */ /* 0x000fe40000000f00 */
[----:B------:R-:W-:Y:S02]  /*2530*/  @P2 R2UR.BROADCAST UR5, R3 ;  /* 0x00000000030522ca */ /* 0x000fe400008e0000 */
[----:B------:R-:W-:-:S11]  /*2540*/  @P2 LOP3.LUT R9, R5, 0xffff, RZ, 0xc0, !PT ;  /* 0x0000ffff05092812 */ /* 0x000fd600078ec0ff */
[----:B------:R-:W-:Y:S01]  /*2550*/  @UP0 UMOV UR36, UR5 ;  /* 0x0000000500240c82 */ /* 0x000fe20008000000 */
[----:B-1----:R-:W-:Y:S05]  /*2560*/  @!P0 BRA `(.L_x_41) ;  /* 0x0000000000b88947 */ /* 0x002fea0003800000 */
[----:B------:R-:W3:Y:S01]  /*2570*/  LDC.64 R4, c[0x0][0xb18] ;  /* 0x0002c600ff047b82 */ /* 0x000ee20000000a00 */
[----:B------:R-:W-:-:S07]  /*2580*/  ISETP.NE.AND P3, PT, R37, 0x1, PT ;  /* 0x000000012500780c */ /* 0x000fce0003f65270 */
[----:B------:R-:W1:Y:S08]  /*2590*/  LDC.64 R6, c[0x0][0xb10] ;  /* 0x0002c400ff067b82 */ /* 0x000e700000000a00 */
[----:B------:R-:W2:Y:S08]  /*25a0*/  LDC R14, c[0x0][0xb20] ;  /* 0x0002c800ff0e7b82 */ /* 0x000eb00000000800 */
[----:B------:R-:W4:Y:S01]  /*25b0*/  LDC R15, c[0x0][0xb0c] ;  /* 0x0002c300ff0f7b82 */ /* 0x000f220000000800 */
[----:B---3--:R-:W-:Y:S01]  /*25c0*/  IMAD.HI.U32 R21, R0, R5, RZ ;  /* 0x0000000500157227 */ /* 0x008fe200078e00ff */
[----:B------:R-:W-:-:S03]  /*25d0*/  ISETP.NE.AND P0, PT, R4, 0x1, PT ;  /* 0x000000010400780c */ /* 0x000fc60003f05270 */
[----:B------:R-:W-:-:S03]  /*25e0*/  IMAD.HI.U32 R5, R9, R5, RZ ;  /* 0x0000000509057227 */ /* 0x000fc600078e00ff */
[----:B------:R-:W3:Y:S01]  /*25f0*/  LDC.64 R2, c[0x0][0xb28] ;  /* 0x0002ca00ff027b82 */ /* 0x000ee20000000a00 */
[----:B-1----:R-:W-:-:S04]  /*2600*/  IMAD.HI.U32 R22, R8, R6, RZ ;  /* 0x0000000608167227 */ /* 0x002fc800078e00ff */
[----:B------:R-:W-:Y:S01]  /*2610*/  IMAD.HI.U32 R23, R10, R6, RZ ;  /* 0x000000060a177227 */ /* 0x000fe200078e00ff */
[----:B------:R-:W-:Y:S02]  /*2620*/  SHF.R.U32.HI R22, RZ, R7, R22 ;  /* 0x00000007ff167219 */ /* 0x000fe40000011616 */
[-C--:B--2---:R-:W-:Y:S02]  /*2630*/  SHF.R.U32.HI R21, RZ, R14.reuse, R21 ;  /* 0x0000000eff157219 */ /* 0x084fe40000011615 */
[----:B------:R-:W-:Y:S02]  /*2640*/  SHF.R.U32.HI R5, RZ, R14, R5 ;  /* 0x0000000eff057219 */ /* 0x000fe40000011605 */
[----:B------:R-:W-:Y:S02]  /*2650*/  SEL R21, R0, R21, !P0 ;  /* 0x0000001500157207 */ /* 0x000fe40004000000 */
[----:B------:R-:W-:Y:S02]  /*2660*/  SHF.R.U32.HI R23, RZ, R7, R23 ;  /* 0x00000007ff177219 */ /* 0x000fe40000011617 */
[----:B----4-:R-:W-:-:S02]  /*2670*/  ISETP.NE.AND P1, PT, R15, 0x1, PT ;  /* 0x000000010f00780c */ /* 0x010fc40003f25270 */
[----:B------:R-:W-:Y:S02]  /*2680*/  SEL R5, R9, R5, !P0 ;  /* 0x0000000509057207 */ /* 0x000fe40004000000 */
[----:B------:R-:W-:Y:S02]  /*2690*/  SEL R22, R8, R22, !P1 ;  /* 0x0000001608167207 */ /* 0x000fe40004800000 */
[----:B------:R-:W-:Y:S01]  /*26a0*/  SEL R23, R10, R23, !P1 ;  /* 0x000000170a177207 */ /* 0x000fe20004800000 */
[----:B---3--:R-:W-:-:S04]  /*26b0*/  IMAD.HI.U32 R20, R21, R2, RZ ;  /* 0x0000000215147227 */ /* 0x008fc800078e00ff */
        /* <DEDUP_REMOVED lines=10> */
[----:B------:R-:W-:-:S04]  /*2760*/  @!P0 IMAD.HI.U32 R7, R23, R2, RZ ;  /* 0x0000000217078227 */ /* 0x000fc800078e00ff */
[----:B------:R-:W-:Y:S01]  /*2770*/  IMAD.MOV R2, RZ, RZ, -R6 ;  /* 0x000000ffff027224 */ /* 0x000fe200078e0a06 */
[----:B------:R-:W-:Y:S02]  /*2780*/  @!P0 SHF.R.U32.HI R3, RZ, R3, R7 ;  /* 0x00000003ff038219 */ /* 0x000fe40000011607 */
[----:B------:R-:W-:Y:S01]  /*2790*/  IADD3 R7, PT, PT, -R5, RZ, RZ ;  /* 0x000000ff05077210 */ /* 0x000fe20007ffe1ff */
[----:B------:R-:W-:Y:S01]  /*27a0*/  IMAD R2, R37, R2, R5 ;  /* 0x0000000225027224 */ /* 0x000fe200078e0205 */
        /* <DEDUP_REMOVED lines=10> */
.L_x_41:
[----:B------:R-:W1:Y:S02]  /*2850*/  LDCU UR5, c[0x0][0xb30] ;  /* 0x00016600ff0577ac */ /* 0x000e640008000800 */
[----:B-1----:R-:W-:-:S09]  /*2860*/  UISETP.NE.AND UP0, UPT, UR5, 0x1, UPT ;  /* 0x000000010500788c */ /* 0x002fd2000bf05270 */
[----:B------:R-:W-:Y:S05]  /*2870*/  BRA.U UP0, `(.L_x_42) ;  /* 0x0000000100407547 */ /* 0x000fea000b800000 */
[----:B------:R-:W1:Y:S08]  /*2880*/  LDC.64 R4, c[0x0][0xb10] ;  /* 0x0002c400ff047b82 */ /* 0x000e700000000a00 */
[----:B------:R-:W2:Y:S08]  /*2890*/  LDC.64 R2, c[0x0][0xb18] ;  /* 0x0002c600ff027b82 */ /* 0x000eb00000000a00 */
[----:B------:R-:W4:Y:S08]  /*28a0*/  LDC R6, c[0x0][0xb20] ;  /* 0x0002c800ff067b82 */ /* 0x000f300000000800 */
[----:B------:R-:W3:Y:S01]  /*28b0*/  LDC R7, c[0x0][0xb0c] ;  /* 0x0002c300ff077b82 */ /* 0x000ee20000000800 */
[----:B-1----:R-:W-:-:S05]  /*28c0*/  IMAD.HI.U32 R4, R10, R4, RZ ;  /* 0x000000040a047227 */ /* 0x002fca00078e00ff */
[----:B------:R-:W-:Y:S01]  /*28d0*/  SHF.R.U32.HI R4, RZ, R5, R4 ;  /* 0x00000005ff047219 */ /* 0x000fe20000011604 */
[----:B--2---:R-:W-:Y:S01]  /*28e0*/  IMAD.HI.U32 R3, R9, R3, RZ ;  /* 0x0000000309037227 */ /* 0x004fe200078e00ff */
[----:B------:R-:W-:-:S04]  /*28f0*/  ISETP.NE.AND P0, PT, R2, 0x1, PT ;  /* 0x000000010200780c */ /* 0x000fc80003f05270 */
[----:B----4-:R-:W-:-:S04]  /*2900*/  SHF.R.U32.HI R3, RZ, R6, R3 ;  /* 0x00000006ff037219 */ /* 0x010fc80000011603 */
[----:B------:R-:W-:Y:S02]  /*2910*/  SEL R3, R9, R3, !P0 ;  /* 0x0000000309037207 */ /* 0x000fe40004000000 */
[----:B---3--:R-:W-:-:S04]  /*2920*/  ISETP.NE.AND P1, PT, R7, 0x1, PT ;  /* 0x000000010700780c */ /* 0x008fc80003f25270 */
[----:B------:R-:W-:-:S05]  /*2930*/  SEL R4, R10, R4, !P1 ;  /* 0x000000040a047207 */ /* 0x000fca0004800000 */
[----:B------:R-:W-:Y:S02]  /*2940*/  IMAD.IADD R5, R3, 0x1, -R4 ;  /* 0x0000000103057824 */ /* 0x000fe400078e0a04 */
[----:B------:R-:W-:Y:S02]  /*2950*/  IMAD.IADD R3, R4, 0x1, -R3 ;  /* 0x0000000104037824 */ /* 0x000fe400078e0a03 */
[----:B------:R-:W-:Y:S02]  /*2960*/  IMAD R10, R5, R7, R10 ;  /* 0x00000007050a7224 */ /* 0x000fe400078e020a */
[----:B------:R-:W-:-:S07]  /*2970*/  IMAD R9, R3, R2, R9 ;  /* 0x0000000203097224 */ /* 0x000fce00078e0209 */
.L_x_42:
[----:B------:R-:W-:Y:S01]  /*2980*/  VIADD R16, R16, 0x1 ;  /* 0x0000000110107836 */ /* 0x000fe20000000000 */
[----:B------:R-:W-:Y:S01]  /*2990*/  PLOP3.LUT P1, PT, PT, PT, PT, 0x80, 0x8 ;  /* 0x000000000008781c */ /* 0x000fe20003f2f070 */
[----:B------:R-:W-:Y:S02]  /*29a0*/  IMAD.IADD R14, R10, 0x1, R91 ;  /* 0x000000010a0e7824 */ /* 0x000fe400078e025b */
[----:B------:R-:W-:Y:S01]  /*29b0*/  IMAD.IADD R15, R9, 0x1, R90 ;  /* 0x00000001090f7824 */ /* 0x000fe200078e025a */
[----:B------:R-:W-:-:S04]  /*29c0*/  ISETP.NE.AND P0, PT, R16, 0x2, PT ;  /* 0x000000021000780c */ /* 0x000fc80003f05270 */
[----:B------:R-:W-:Y:S02]  /*29d0*/  SEL R2, RZ, 0x1, P0 ;  /* 0x00000001ff027807 */ /* 0x000fe40000000000 */
[----:B------:R-:W-:Y:S02]  /*29e0*/  SEL R16, R16, RZ, P0 ;  /* 0x000000ff10107207 */ /* 0x000fe40000000000 */
[----:B------:R-:W-:Y:S01]  /*29f0*/  LOP3.LUT R13, R13, R2, RZ, 0x3c, !PT ;  /* 0x000000020d0d7212 */ /* 0x000fe200078e3cff */
[----:B------:R-:W-:Y:S06]  /*2a00*/  @P2 BRA `(.L_x_43) ;  /* 0xfffffff000582947 */ /* 0x000fec000383ffff */
[----:B------:R-:W-:Y:S01]  /*2a10*/  UIADD3 UR4, UPT, UPT, UR4, 0x120, URZ ;  /* 0x0000012004047890 */ /* 0x000fe2000fffe0ff */
[----:B------:R-:W-:-:S03]  /*2a20*/  SHF.L.U32 R2, R17, 0x1f, RZ ;  /* 0x0000001f11027819 */ /* 0x000fc600000006ff */
[----:B------:R-:W-:-:S09]  /*2a30*/  ULEA UR5, UR15, UR4, 0x3 ;  /* 0x000000040f057291 */ /* 0x000fd2000f8e18ff */
[----:B------:R-:W1:Y:S02]  /*2a40*/  SYNCS.PHASECHK.TRANS64.TRYWAIT P0, [UR5], R2 ;  /* 0x00000002ff0075a7 */ /* 0x000e640008001105 */
[----:B-1----:R-:W-:Y:S05]  /*2a50*/  @!P0 BRA `(.L_x_44) ;  /* 0x00000070009c8947 */ /* 0x002fea0003800000 */
.L_x_178:
[----:B------:R-:W-:-:S04]  /*2a60*/  UIADD3 UR6, UPT, UPT, UR15, 0x1, URZ ;  /* 0x000000010f067890 */ /* 0x000fc8000fffe0ff */
[----:B------:R-:W-:-:S04]  /*2a70*/  UISETP.NE.AND UP0, UPT, UR6, 0x24, UPT ;  /* 0x000000240600788c */ /* 0x000fc8000bf05270 */
[----:B------:R-:W-:Y:S02]  /*2a80*/  USEL UR7, URZ, 0x1, UP0 ;  /* 0x00000001ff077887 */ /* 0x000fe40008000000 */
[----:B------:R-:W-:-:S04]  /*2a90*/  USEL UR6, UR6, URZ, UP0 ;  /* 0x000000ff06067287 */ /* 0x000fc80008000000 */
[----:B------:R-:W-:Y:S01]  /*2aa0*/  ULEA UR5, UR6, UR4, 0x3 ;  /* 0x0000000406057291 */ /* 0x000fe2000f8e18ff */
[----:B-1----:R-:W-:-:S04]  /*2ab0*/  LOP3.LUT R2, R17, UR7, RZ, 0x3c, !PT ;  /* 0x0000000711027c12 */ /* 0x002fc8000f8e3cff */
[----:B------:R-:W-:-:S04]  /*2ac0*/  SHF.L.U32 R3, R2, 0x1f, RZ ;  /* 0x0000001f02037819 */ /* 0x000fc800000006ff */
[----:B------:R-:W1:Y:S02]  /*2ad0*/  SYNCS.PHASECHK.TRANS64.TRYWAIT P0, [UR5], R3 ;  /* 0x00000003ff0075a7 */ /* 0x000e640008001105 */
[----:B-1----:R-:W-:Y:S05]  /*2ae0*/  @!P0 BRA `(.L_x_45) ;  /* 0x0000007000908947 */ /* 0x002fea0003800000 */
.L_x_180:
[----:B------:R-:W-:-:S04]  /*2af0*/  UIADD3 UR6, UPT, UPT, UR6, 0x1, URZ ;  /* 0x0000000106067890 */ /* 0x000fc8000fffe0ff */
[----:B------:R-:W-:-:S04]  /*2b00*/  UISETP.NE.AND UP0, UPT, UR6, 0x24, UPT ;  /* 0x000000240600788c */ /* 0x000fc8000bf05270 */
[----:B------:R-:W-:Y:S02]  /*2b10*/  USEL UR7, URZ, 0x1, UP0 ;  /* 0x00000001ff077887 */ /* 0x000fe40008000000 */
[----:B------:R-:W-:-:S04]  /*2b20*/  USEL UR6, UR6, URZ, UP0 ;  /* 0x000000ff06067287 */ /* 0x000fc80008000000 */
[----:B------:R-:W-:Y:S01]  /*2b30*/  ULEA UR5, UR6, UR4, 0x3 ;  /* 0x0000000406057291 */ /* 0x000fe2000f8e18ff */
[----:B------:R-:W-:-:S04]  /*2b40*/  LOP3.LUT R2, R2, UR7, RZ, 0x3c, !PT ;  /* 0x0000000702027c12 */ /* 0x000fc8000f8e3cff */
[----:B-1----:R-:W-:-:S04]  /*2b50*/  SHF.L.U32 R3, R2, 0x1f, RZ ;  /* 0x0000001f02037819 */ /* 0x002fc800000006ff */
[----:B------:R-:W1:Y:S02]  /*2b60*/  SYNCS.PHASECHK.TRANS64.TRYWAIT P0, [UR5], R3 ;  /* 0x00000003ff0075a7 */ /* 0x000e640008001105 */
[----:B-1----:R-:W-:Y:S05]  /*2b70*/  @!P0 BRA `(.L_x_46) ;  /* 0x0000007000848947 */ /* 0x002fea0003800000 */
.L_x_182:
        /* <DEDUP_REMOVED lines=9> */
.L_x_184:
        /* <DEDUP_REMOVED lines=9> */
.L_x_186:
        /* <DEDUP_REMOVED lines=9> */
.L_x_188:
        /* <DEDUP_REMOVED lines=9> */
.L_x_190:
        /* <DEDUP_REMOVED lines=9> */
.L_x_192:
        /* <DEDUP_REMOVED lines=9> */
.L_x_194:
        /* <DEDUP_REMOVED lines=9> */
.L_x_196:
        /* <DEDUP_REMOVED lines=9> */
.L_x_198:
        /* <DEDUP_REMOVED lines=9> */
.L_x_200:
        /* <DEDUP_REMOVED lines=9> */
.L_x_202:
        /* <DEDUP_REMOVED lines=9> */
.L_x_204:
        /* <DEDUP_REMOVED lines=9> */
.L_x_206:
        /* <DEDUP_REMOVED lines=9> */
.L_x_208:
        /* <DEDUP_REMOVED lines=9> */
.L_x_210:
        /* <DEDUP_REMOVED lines=9> */
.L_x_212:
        /* <DEDUP_REMOVED lines=9> */
.L_x_214:
        /* <DEDUP_REMOVED lines=9> */
.L_x_216:
        /* <DEDUP_REMOVED lines=9> */
.L_x_218:
        /* <DEDUP_REMOVED lines=9> */
.L_x_220:
        /* <DEDUP_REMOVED lines=9> */
.L_x_222:
        /* <DEDUP_REMOVED lines=9> */
.L_x_224:
        /* <DEDUP_REMOVED lines=9> */
.L_x_226:
        /* <DEDUP_REMOVED lines=9> */
.L_x_228:
        /* <DEDUP_REMOVED lines=9> */
.L_x_230:
        /* <DEDUP_REMOVED lines=9> */
.L_x_232:
        /* <DEDUP_REMOVED lines=9> */
.L_x_234:
        /* <DEDUP_REMOVED lines=9> */
.L_x_236:
        /* <DEDUP_REMOVED lines=9> */
.L_x_238:
        /* <DEDUP_REMOVED lines=9> */
.L_x_240:
        /* <DEDUP_REMOVED lines=9> */
.L_x_242:
        /* <DEDUP_REMOVED lines=9> */
.L_x_244:
        /* <DEDUP_REMOVED lines=9> */
.L_x_246:
[----:B------:R-:W-:-:S04]  /*3d80*/  UIADD3 UR6, UPT, UPT, UR6, 0x1, URZ ;  /* 0x0000000106067890 */ /* 0x000fc8000fffe0ff */
[----:B------:R-:W-:-:S04]  /*3d90*/  UISETP.NE.AND UP0, UPT, UR6, 0x24, UPT ;  /* 0x000000240600788c */ /* 0x000fc8000bf05270 */
[----:B------:R-:W-:Y:S02]  /*3da0*/  USEL UR5, URZ, 0x1, UP0 ;  /* 0x00000001ff057887 */ /* 0x000fe40008000000 */
[----:B------:R-:W-:-:S04]  /*3db0*/  USEL UR6, UR6, URZ, UP0 ;  /* 0x000000ff06067287 */ /* 0x000fc80008000000 */
[----:B------:R-:W-:Y:S01]  /*3dc0*/  ULEA UR6, UR6, UR4, 0x3 ;  /* 0x0000000406067291 */ /* 0x000fe2000f8e18ff */
[----:B------:R-:W-:-:S04]  /*3dd0*/  LOP3.LUT R2, R2, UR5, RZ, 0x3c, !PT ;  /* 0x0000000502027c12 */ /* 0x000fc8000f8e3cff */
[----:B------:R-:W-:Y:S01]  /*3de0*/  SHF.L.U32 R2, R2, 0x1f, RZ ;  /* 0x0000001f02027819 */ /* 0x000fe200000006ff */
[----:B-1-3--:R-:W-:-:S07]  /*3df0*/  IMAD.U32 R0, RZ, RZ, UR6 ;  /* 0x00000006ff007e24 */ /* 0x00afce000f8e00ff */
.L_x_79:
[----:B-1----:R1:W2:Y:S02]  /*3e00*/  SYNCS.PHASECHK.TRANS64.TRYWAIT P0, [R0+URZ], R2 ;  /* 0x00000002000075a7 */ /* 0x0022a400080011ff */
[----:B--2---:R-:W-:Y:S05]  /*3e10*/  @!P0 NANOSLEEP.SYNCS 0x989680 ;  /* 0x009896800000895d */ /* 0x004fea0003900000 */
[----:B------:R-:W2:Y:S02]  /*3e20*/  @!P0 SYNCS.PHASECHK.TRANS64 P0, [R0+URZ], R2 ;  /* 0x00000002000085a7 */ /* 0x000ea400080010ff */
[----:B--2---:R-:W-:Y:S05]  /*3e30*/  @P0 EXIT ;  /* 0x000000000000094d */ /* 0x004fea0003800000 */
[----:B------:R-:W-:Y:S05]  /*3e40*/  BRA `(.L_x_79) ;  /* 0xfffffffc00ec7947 */ /* 0x000fea000383ffff */
.L_x_23:
[----:B------:R-:W-:-:S04]  /*3e50*/  UISETP.NE.AND UP1, UPT, UR37, URZ, UPT ;  /* 0x000000ff2500728c */ /* 0x000fc8000bf25270 */
[----:B------:R-:W-:-:S09]  /*3e60*/  UISETP.NE.OR UP1, UPT, UR10, 0x1, UP1 ;  /* 0x000000010a00788c */ /* 0x000fd20008f25670 */
[----:B------:R-:W-:Y:S05]  /*3e70*/  BRA.U UP1, `(.L_x_80) ;  /* 0x00000005014c7547 */ /* 0x000fea000b800000 */
[----:B------:R-:W-:Y:S01]  /*3e80*/  HFMA2 R11, -RZ, RZ, 0, 0 ;  /* 0x00000000ff0b7431 */ /* 0x000fe200000001ff */
[----:B------:R-:W-:Y:S01]  /*3e90*/  ISETP.GE.U32.AND P2, PT, R10, 0x2, PT ;  /* 0x000000020a00780c */ /* 0x000fe20003f46070 */
[----:B------:R-:W-:Y:S01]  /*3ea0*/  IMAD.MOV.U32 R12, RZ, RZ, 0x1 ;  /* 0x00000001ff0c7424 */ /* 0x000fe200078e00ff */
[----:B------:R-:W-:Y:S01]  /*3eb0*/  CS2R R8, SRZ ;  /* 0x0000000000087805 */ /* 0x000fe2000001ff00 */
[----:B------:R-:W-:Y:S01]  /*3ec0*/  IMAD.MOV.U32 R3, RZ, RZ, RZ ;  /* 0x000000ffff037224 */ /* 0x000fe200078e00ff */
[----:B------:R-:W-:Y:S01]  /*3ed0*/  UMOV UR4, 0x400 ;  /* 0x0000040000047882 */ /* 0x000fe20000000000 */
[----:B------:R-:W-:Y:S01]  /*3ee0*/  UMOV UR6, URZ ;  /* 0x000000ff00067c82 */ /* 0x000fe20008000000 */
[----:B------:R-:W-:-:S12]  /*3ef0*/  ULEA UR37, UR37, UR4, 0x18 ;  /* 0x0000000425257291 */ /* 0x000fd8000f8ec0ff */
.L_x_84:
[----:B------:R-:W-:Y:S02]  /*3f00*/  LEA R0, R3, UR37, 0x3 ;  /* 0x0000002503007c11 */ /* 0x000fe4000f8e18ff */
[----:B------:R-:W-:-:S03]  /*3f10*/  SHF.L.U32 R4, R8, 0x1f, RZ ;  /* 0x0000001f08047819 */ /* 0x000fc600000006ff */
[----:B------:R-:W-:Y:S01]  /*3f20*/  VIADD R5, R0, 0x2f0 ;  /* 0x000002f000057836 */ /* 0x000fe20000000000 */
[----:B------:R-:W1:Y:S02]  /*3f30*/  SYNCS.PHASECHK.TRANS64.TRYWAIT P0, [R0+URZ+0x2e0], R4 ;  /* 0x0002e004000075a7 */ /* 0x000e6400080011ff */
[----:B-1----:R-:W-:Y:S05]  /*3f40*/  @!P0 BRA `(.L_x_81) ;  /* 0x0000006800a88947 */ /* 0x002fea0003800000 */
.L_x_247:
[----:B------:R-:W-:Y:S01]  /*3f50*/  ULEA UR5, UR6, UR37, 0x3 ;  /* 0x0000002506057291 */ /* 0x000fe2000f8e18ff */
[----:B-1----:R-:W-:Y:S01]  /*3f60*/  PRMT R0, RZ, 0x654, R5 ;  /* 0x00000654ff007816 */ /* 0x002fe20000000005 */
[----:B------:R-:W-:Y:S01]  /*3f70*/  @!P2 IMAD.MOV.U32 R4, RZ, RZ, 0x10 ;  /* 0x00000010ff04a424 */ /* 0x000fe200078e00ff */
[----:B------:R-:W-:Y:S01]  /*3f80*/  SHF.L.U32 R5, R12, 0x1f, RZ ;  /* 0x0000001f0c057819 */ /* 0x000fe200000006ff */
[----:B------:R-:W-:Y:S01]  /*3f90*/  UIADD3 UR4, UPT, UPT, UR5, 0x280, URZ ;  /* 0x0000028005047890 */ /* 0x000fe2000fffe0ff */
[----:B------:R1:W-:Y:S05]  /*3fa0*/  SYNCS.ARRIVE.TRANS64.RED.A1T0 RZ, [R0+URZ], RZ ;  /* 0x000000ff00ff79a7 */ /* 0x0003ea00081004ff */
[----:B------:R-:W-:Y:S01]  /*3fb0*/  IMAD.U32 R6, RZ, RZ, UR4 ;  /* 0x00000004ff067e24 */ /* 0x000fe2000f8e00ff */
[----:B------:R-:W2:Y:S04]  /*3fc0*/  SYNCS.PHASECHK.TRANS64.TRYWAIT P0, [UR5+0x290], R5 ;  /* 0x00029005ff0075a7 */ /* 0x000ea80008001105 */
[----:B------:R-:W-:Y:S01]  /*3fd0*/  PRMT R6, R10, 0x654, R6 ;  /* 0x000006540a067816 */ /* 0x000fe20000000006 */
[----:B-12---:R-:W-:Y:S06]  /*3fe0*/  @!P0 BRA `(.L_x_82) ;  /* 0x0000006800948947 */ /* 0x006fec0003800000 */
.L_x_249:
[----:B------:R-:W-:Y:S01]  /*3ff0*/  ULEA UR4, UR6, UR37, 0x4 ;  /* 0x0000002506047291 */ /* 0x000fe2000f8e20ff */
[----:B------:R-:W-:Y:S01]  /*4000*/  SEL R2, R6, R2, !P2 ;  /* 0x0000000206027207 */ /* 0x000fe20005000000 */
[----:B------:R-:W-:Y:S01]  /*4010*/  UIADD3 UR5, UPT, UPT, UR5, 0x280, URZ ;  /* 0x0000028005057890 */ /* 0x000fe2000fffe0ff */
[----:B-1----:R-:W-:Y:S01]  /*4020*/  LEA R0, R11, UR37, 0x3 ;  /* 0x000000250b007c11 */ /* 0x002fe2000f8e18ff */
[----:B------:R-:W-:Y:S01]  /*4030*/  UIADD3 UR4, UPT, UPT, UR4, 0x310, URZ ;  /* 0x0000031004047890 */ /* 0x000fe2000fffe0ff */
[----:B------:R1:W-:Y:S01]  /*4040*/  @!P2 SYNCS.ARRIVE.TRANS64.RED RZ, [R2+URZ], R4 ;  /* 0x0000000402ffa9a7 */ /* 0x0003e200080004ff */
[----:B------:R-:W-:Y:S01]  /*4050*/  UIADD3 UR6, UPT, UPT, UR6, 0x1, URZ ;  /* 0x0000000106067890 */ /* 0x000fe2000fffe0ff */
[----:B------:R-:W-:-:S03]  /*4060*/  VIADD R3, R3, 0x1 ;  /* 0x0000000103037836 */ /* 0x000fc60000000000 */
[----:B------:R-:W-:Y:S02]  /*4070*/  UISETP.NE.AND UP0, UPT, UR6, 0x2, UPT ;  /* 0x000000020600788c */ /* 0x000fe4000bf05270 */
[----:B------:R-:W-:Y:S01]  /*4080*/  ISETP.NE.AND P0, PT, R3, 0x2, PT ;  /* 0x000000020300780c */ /* 0x000fe20003f05270 */
[----:B------:R-:W-:Y:S06]  /*4090*/  UGETNEXTWORKID.BROADCAST [UR4], [UR5] ;  /* 0x00000000040073ca */ /* 0x000fec0008000100 */
[----:B------:R-:W-:Y:S02]  /*40a0*/  USEL UR4, URZ, 0x1, UP0 ;  /* 0x00000001ff047887 */ /* 0x000fe40008000000 */
[----:B------:R-:W-:-:S04]  /*40b0*/  USEL UR6, UR6, URZ, UP0 ;  /* 0x000000ff06067287 */ /* 0x000fc80008000000 */
[----:B------:R-:W-:Y:S02]  /*40c0*/  LOP3.LUT R12, R12, UR4, RZ, 0x3c, !PT ;  /* 0x000000040c0c7c12 */ /* 0x000fe4000f8e3cff */
[----:B-1----:R-:W-:-:S04]  /*40d0*/  SHF.L.U32 R4, R9, 0x1f, RZ ;  /* 0x0000001f09047819 */ /* 0x002fc800000006ff */
[----:B------:R-:W1:Y:S02]  /*40e0*/  SYNCS.PHASECHK.TRANS64.TRYWAIT P1, [R0+URZ+0x280], R4 ;  /* 0x00028004000075a7 */ /* 0x000e6400080211ff */
[----:B-1----:R-:W-:Y:S05]  /*40f0*/  @!P1 BRA `(.L_x_83) ;  /* 0x0000006800689947 */ /* 0x002fea0003800000 */
.L_x_250:
[----:B-1----:R-:W-:Y:S01]  /*4100*/  LEA R4, R11, UR37, 0x4 ;  /* 0x000000250b047c11 */ /* 0x002fe2000f8e20ff */
[----:B------:R-:W-:Y:S01]  /*4110*/  VIADD R0, R0, 0x290 ;  /* 0x0000029000007836 */ /* 0x000fe20000000000 */
[----:B------:R-:W-:Y:S01]  /*4120*/  SEL R3, R3, RZ, P0 ;  /* 0x000000ff03037207 */ /* 0x000fe20000000000 */
[----:B------:R-:W-:-:S03]  /*4130*/  VIADD R11, R11, 0x1 ;  /* 0x000000010b0b7836 */ /* 0x000fc60000000000 */
[----:B------:R-:W1:Y:S01]  /*4140*/  LDS.128 R4, [R4+0x310] ;  /* 0x0003100004047984 */ /* 0x000e620000000c00 */
[----:B------:R-:W-:Y:S02]  /*4150*/  PRMT R0, RZ, 0x654, R0 ;  /* 0x00000654ff007816 */ /* 0x000fe40000000000 */
[C---:B------:R-:W-:Y:S01]  /*4160*/  ISETP.NE.AND P1, PT, R11.reuse, 0x2, PT ;  /* 0x000000020b00780c */ /* 0x040fe20003f25270 */
[----:B------:R-:W-:Y:S01]  /*4170*/  @!PT LDS RZ, [RZ] ;  /* 0x00000000fffff984 */ /* 0x000fe20000000800 */
[----:B------:R-:W-:Y:S01]  /*4180*/  @!PT LDS RZ, [RZ] ;  /* 0x00000000fffff984 */ /* 0x000fe20000000800 */
[----:B------:R-:W-:Y:S01]  /*4190*/  @!PT LDS RZ, [RZ] ;  /* 0x00000000fffff984 */ /* 0x000fe20000000800 */
[----:B------:R-:W-:Y:S01]  /*41a0*/  @!PT LDS RZ, [RZ] ;  /* 0x00000000fffff984 */ /* 0x000fe20000000800 */
[----:B------:R2:W-:Y:S06]  /*41b0*/  MEMBAR.ALL.CTA ;  /* 0x0000000000007992 */ /* 0x0005ec0000008000 */
[----:B--2---:R-:W2:Y:S01]  /*41c0*/  FENCE.VIEW.ASYNC.S ;  /* 0x00000000000073c6 */ /* 0x004ea20000000000 */
[----:B------:R-:W-:Y:S01]  /*41d0*/  SEL R11, R11, RZ, P1 ;  /* 0x000000ff0b0b7207 */ /* 0x000fe20000800000 */
[----:B--2---:R2:W-:Y:S01]  /*41e0*/  SYNCS.ARRIVE.TRANS64.RED.A1T0 RZ, [R0+URZ], RZ ;  /* 0x000000ff00ff79a7 */ /* 0x0045e200081004ff */
[----:B-1----:R-:W-:-:S02]  /*41f0*/  LOP3.LUT P3, RZ, R6, 0x1, RZ, 0xc0, !PT ;  /* 0x0000000106ff7812 */ /* 0x002fc4000786c0ff */
[----:B------:R-:W-:-:S04]  /*4200*/  SEL R4, RZ, 0x1, P1 ;  /* 0x00000001ff047807 */ /* 0x000fc80000800000 */
[----:B------:R-:W-:Y:S02]  /*4210*/  LOP3.LUT R9, R9, R4, RZ, 0x3c, !PT ;  /* 0x0000000409097212 */ /* 0x000fe400078e3cff */
[----:B--2---:R-:W-:-:S04]  /*4220*/  SEL R0, RZ, 0x1, P0 ;  /* 0x00000001ff007807 */ /* 0x004fc80000000000 */
[----:B------:R-:W-:Y:S01]  /*4230*/  LOP3.LUT R8, R8, R0, RZ, 0x3c, !PT ;  /* 0x0000000008087212 */ /* 0x000fe200078e3cff */
[----:B------:R-:W-:Y:S06]  /*4240*/  @P3 BRA `(.L_x_84) ;  /* 0xfffffffc002c3947 */ /* 0x000fec000383ffff */
[----:B------:R-:W-:Y:S01]  /*4250*/  ULEA UR5, UR6, UR37, 0x3 ;  /* 0x0000002506057291 */ /* 0x000fe2000f8e18ff */
[----:B------:R-:W-:-:S08]  /*4260*/  SHF.L.U32 R2, R12, 0x1f, RZ ;  /* 0x0000001f0c027819 */ /* 0x000fd000000006ff */
[----:B------:R-:W1:Y:S02]  /*4270*/  SYNCS.PHASECHK.TRANS64 P0, [UR5+0x290], R2 ;  /* 0x00029002ff0075a7 */ /* 0x000e640008001005 */
[----:B-1----:R-:W-:Y:S05]  /*4280*/  @P0 BRA `(.L_x_85) ;  /* 0x0000000000080947 */ /* 0x002fea0003800000 */
[----:B------:R-:W1:Y:S02]  /*4290*/  SYNCS.PHASECHK.TRANS64.TRYWAIT P0, [UR5+0x290], R2 ;  /* 0x00029002ff0075a7 */ /* 0x000e640008001105 */
[----:B-1----:R-:W-:Y:S05]  /*42a0*/  @!P0 BRA `(.L_x_86) ;  /* 0x0000006800108947 */ /* 0x002fea0003800000 */
.L_x_85:
[----:B------:R-:W-:-:S04]  /*42b0*/  UIADD3 UR4, UPT, UPT, UR6, 0x1, URZ ;  /* 0x0000000106047890 */ /* 0x000fc8000fffe0ff */
[----:B------:R-:W-:-:S04]  /*42c0*/  UISETP.NE.AND UP0, UPT, UR4, 0x2, UPT ;  /* 0x000000020400788c */ /* 0x000fc8000bf05270 */
[----:B------:R-:W-:Y:S02]  /*42d0*/  USEL UR7, URZ, 0x1, UP0 ;  /* 0x00000001ff077887 */ /* 0x000fe40008000000 */
[----:B------:R-:W-:-:S04]  /*42e0*/  USEL UR4, UR4, URZ, UP0 ;  /* 0x000000ff04047287 */ /* 0x000fc80008000000 */
[----:B------:R-:W-:Y:S01]  /*42f0*/  ULEA UR4, UR4, UR37, 0x3 ;  /* 0x0000002504047291 */ /* 0x000fe2000f8e18ff */
[----:B-1----:R-:W-:-:S04]  /*4300*/  LOP3.LUT R2, R12, UR7, RZ, 0x3c, !PT ;  /* 0x000000070c027c12 */ /* 0x002fc8000f8e3cff */
[----:B------:R-:W-:-:S04]  /*4310*/  SHF.L.U32 R0, R2, 0x1f, RZ ;  /* 0x0000001f02007819 */ /* 0x000fc800000006ff */
[----:B------:R-:W1:Y:S02]  /*4320*/  SYNCS.PHASECHK.TRANS64 P0, [UR4+0x290], R0 ;  /* 0x00029000ff0075a7 */ /* 0x000e640008001004 */
[----:B-1----:R-:W-:Y:S05]  /*4330*/  @P0 EXIT ;  /* 0x000000000000094d */ /* 0x002fea0003800000 */
[----:B------:R-:W-:Y:S02]  /*4340*/  SHF.L.U32 R2, R2, 0x1f, RZ ;  /* 0x0000001f02027819 */ /* 0x000fe400000006ff */
[----:B------:R-:W-:-:S07]  /*4350*/  MOV R0, UR4 ;  /* 0x0000000400007c02 */ /* 0x000fce0008000f00 */
.L_x_87:
[----:B-1----:R1:W2:Y:S02]  /*4360*/  SYNCS.PHASECHK.TRANS64.TRYWAIT P0, [R0+URZ+0x290], R2 ;  /* 0x00029002000075a7 */ /* 0x0022a400080011ff */
[----:B--2---:R-:W-:Y:S05]  /*4370*/  @!P0 NANOSLEEP.SYNCS 0x989680 ;  /* 0x009896800000895d */ /* 0x004fea0003900000 */
[----:B------:R-:W2:Y:S02]  /*4380*/  @!P0 SYNCS.PHASECHK.TRANS64 P0, [R0+URZ+0x290], R2 ;  /* 0x00029002000085a7 */ /* 0x000ea400080010ff */
[----:B--2---:R-:W-:Y:S05]  /*4390*/  @P0 EXIT ;  /* 0x000000000000094d */ /* 0x004fea0003800000 */
[----:B------:R-:W-:Y:S05]  /*43a0*/  BRA `(.L_x_87) ;  /* 0xfffffffc00ec7947 */ /* 0x000fea000383ffff */
.L_x_80:
[----:B------:R-:W-:Y:S05]  /*43b0*/  BRA.U UP4, `(.L_x_88) ;  /* 0x0000001104847547 */ /* 0x000fea000b800000 */
[----:B------:R-:W-:Y:S01]  /*43c0*/  UMOV UR4, 0x40 ;  /* 0x0000004000047882 */ /* 0x000fe20000000000 */
[----:B------:R-:W-:Y:S01]  /*43d0*/  NOP ;  /* 0x0000000000007918 */ /* 0x000fe20000000000 */
[----:B------:R-:W-:Y:S01]  /*43e0*/  ULEA UR4, UR37, UR4, 0x18 ;  /* 0x0000000425047291 */ /* 0x000fe2000f8ec0ff */
[----:B------:R-:W-:Y:S02]  /*43f0*/  UMOV UR5, 0x400 ;  /* 0x0000040000057882 */ /* 0x000fe40000000000 */
[----:B------:R-:W-:-:S06]  /*4400*/  ULEA UR37, UR37, UR5, 0x18 ;  /* 0x0000000525257291 */ /* 0x000fcc000f8ec0ff */
[----:B------:R-:W1:Y:S02]  /*4410*/  LDS.U8 R2, [UR4+0x1c] ;  /* 0x00001c04ff027984 */ /* 0x000e640008000000 */
[----:B-1----:R-:W-:-:S13]  /*4420*/  ISETP.NE.AND P0, PT, R2, RZ, PT ;  /* 0x000000ff0200720c */ /* 0x002fda0003f05270 */
[----:B------:R-:W-:Y:S05]  /*4430*/  @P0 BRA `(.L_x_89) ;  /* 0x0000000400080947 */ /* 0x000fea0003800000 */
[----:B------:R-:W-:Y:S02]  /*4440*/  UISETP.NE.U32.AND UP0, UPT, UR9, 0x1, UPT ;  /* 0x000000010900788c */ /* 0x000fe4000bf05070 */
[----:B------:R-:W-:-:S07]  /*4450*/  UIADD3 UR6, UPT, UPT, UR4, 0x8, URZ ;  /* 0x0000000804067890 */ /* 0x000fce000fffe0ff */
[----:B------:R-:W-:Y:S05]  /*4460*/  BRA.U !UP0, `(.L_x_90) ;  /* 0x00000001089c7547 */ /* 0x000fea000b800000 */
[----:B------:R-:W-:Y:S01]  /*4470*/  ELECT P0, URZ, PT ;  /* 0x0000000000ff782f */ /* 0x000fe20003800000 */
[----:B------:R-:W-:-:S12]  /*4480*/  BSSY B0, `(.L_x_90) ;  /* 0x0000025000007945 */ /* 0x000fd80003800000 */
[----:B------:R-:W-:Y:S05]  /*4490*/  @!P0 BRA `(.L_x_91) ;  /* 0x00000000008c8947 */ /* 0x000fea0003800000 */
[----:B------:R-:W-:-:S05]  /*44a0*/  UMOV UR5, 0x10 ;  /* 0x0000001000057882 */ /* 0x000fca0000000000 */
[----:B------:R-:W-:Y:S04]  /*44b0*/  DEPBAR.LE SB1, 0x36 ;  /* 0x00009d800000791a */ /* 0x000fe80000000000 */
[----:B------:R-:W1:Y:S02]  /*44c0*/  UTCATOMSWS.2CTA.FIND_AND_SET.ALIGN UP1, UR5, UR5 ;  /* 0x00000005000575e3 */ /* 0x000e640008220800 */
[----:B-1----:R-:W-:Y:S01]  /*44d0*/  MOV R10, UR5 ;  /* 0x00000005000a7c02 */ /* 0x002fe20008000f00 */
[----:B------:R-:W-:Y:S06]  /*44e0*/  BRA.U UP1, `(.L_x_92) ;  /* 0x0000000101187547 */ /* 0x000fec000b800000 */
.L_x_93:
[----:B------:R-:W-:Y:S05]  /*44f0*/  NANOSLEEP 0x64 ;  /* 0x000000640000795d */ /* 0x000fea0003800000 */
[----:B------:R-:W-:-:S05]  /*4500*/  UMOV UR5, 0x10 ;  /* 0x0000001000057882 */ /* 0x000fca0000000000 */
[----:B------:R-:W-:Y:S04]  /*4510*/  DEPBAR.LE SB1, 0x36 ;  /* 0x00009d800000791a */ /* 0x000fe80000000000 */
[----:B------:R-:W1:Y:S02]  /*4520*/  UTCATOMSWS.2CTA.FIND_AND_SET.ALIGN UP1, UR5, UR5 ;  /* 0x00000005000575e3 */ /* 0x000e640008220800 */
[----:B-1----:R-:W-:Y:S01]  /*4530*/  MOV R10, UR5 ;  /* 0x00000005000a7c02 */ /* 0x002fe20008000f00 */
[----:B------:R-:W-:Y:S05]  /*4540*/  BRA.U !UP1, `(.L_x_93) ;  /* 0xfffffffd09e87547 */ /* 0x000fea000b83ffff */
.L_x_92:
[----:B------:R-:W1:Y:S01]  /*4550*/  LDS R5, [UR4+0x10] ;  /* 0x00001004ff057984 */ /* 0x000e620008000800 */
[----:B------:R-:W-:Y:S01]  /*4560*/  IMAD.U32 R3, RZ, RZ, UR37 ;  /* 0x00000025ff037e24 */ /* 0x000fe2000f8e00ff */
[----:B------:R-:W-:-:S03]  /*4570*/  MOV R2, UR8 ;  /* 0x0000000800027c02 */ /* 0x000fc60008000f00 */
[----:B------:R-:W-:Y:S01]  /*4580*/  VIADD R3, R3, 0x330 ;  /* 0x0000033003037836 */ /* 0x000fe20000000000 */
[----:B-1----:R-:W-:-:S04]  /*4590*/  SHF.L.U32 R5, R5, 0x1f, RZ ;  /* 0x0000001f05057819 */ /* 0x002fc800000006ff */
[----:B------:R-:W1:Y:S02]  /*45a0*/  SYNCS.PHASECHK.TRANS64.TRYWAIT P0, [UR4+0x8], R5 ;  /* 0x00000805ff0075a7 */ /* 0x000e640008001104 */
[----:B-1----:R-:W-:Y:S05]  /*45b0*/  @P0 BRA `(.L_x_94) ;  /* 0x0000000000080947 */ /* 0x002fea0003800000 */
[----:B------:R-:W1:Y:S02]  /*45c0*/  SYNCS.PHASECHK.TRANS64.TRYWAIT P0, [UR4+0x8], R5 ;  /* 0x00000805ff0075a7 */ /* 0x000e640008001104 */
[----:B-1----:R-:W-:Y:S05]  /*45d0*/  @!P0 BRA `(.L_x_95) ;  /* 0x00000064005c8947 */ /* 0x002fea0003800000 */
.L_x_94:
[----:B-1----:R-:W-:Y:S01]  /*45e0*/  HFMA2 R4, -RZ, RZ, 0, 5.9604644775390625e-08 ;  /* 0x00000001ff047431 */ /* 0x002fe200000001ff */
[----:B------:R-:W-:Y:S01]  /*45f0*/  UPRMT UR5, UR8, 0x654, UR6 ;  /* 0x0000065408057896 */ /* 0x000fe20008000006 */
[----:B------:R-:W-:Y:S01]  /*4600*/  IMAD.MOV.U32 R7, RZ, RZ, 0xffff ;  /* 0x0000ffffff077424 */ /* 0x000fe200078e00ff */
[----:B------:R-:W-:Y:S01]  /*4610*/  PRMT R2, R2, 0x654, R3 ;  /* 0x0000065402027816 */ /* 0x000fe20000000003 */
[----:B------:R-:W-:Y:S02]  /*4620*/  IMAD.MOV.U32 R5, RZ, RZ, 0x4 ;  /* 0x00000004ff057424 */ /* 0x000fe400078e00ff */
[----:B------:R-:W-:Y:S01]  /*4630*/  IMAD.SHL.U32 R9, R10, 0x20, RZ ;  /* 0x000000200a097824 */ /* 0x000fe200078e00ff */
[----:B------:R-:W-:Y:S02]  /*4640*/  MOV R3, UR5 ;  /* 0x0000000500037c02 */ /* 0x000fe40008000f00 */
[-C--:B------:R-:W-:Y:S01]  /*4650*/  SHF.L.U32 R7, R7, R10.reuse, RZ ;  /* 0x0000000a07077219 */ /* 0x080fe200000006ff */
[----:B------:R1:W-:Y:S01]  /*4660*/  SYNCS.ARRIVE.TRANS64.RED RZ, [UR5], R5 ;  /* 0x00000005ffff79a7 */ /* 0x0003e20008000405 */
[----:B------:R-:W-:Y:S01]  /*4670*/  SHF.L.U32 R6, R4, R10, RZ ;  /* 0x0000000a04067219 */ /* 0x000fe200000006ff */
[----:B------:R1:W-:Y:S04]  /*4680*/  STS [UR37+0x330], R9 ;  /* 0x00033009ff007988 */ /* 0x0003e80008000825 */
[----:B------:R1:W-:Y:S04]  /*4690*/  STAS [R2.64], R10 ;  /* 0x0000000a02007dbd */ /* 0x0003e8000c0008ff */
[----:B------:R1:W-:Y:S04]  /*46a0*/  ATOMS.OR RZ, [UR4+0x14], R7 ;  /* 0x00001407ffff798c */ /* 0x0003e8000b000004 */
[----:B------:R1:W-:Y:S04]  /*46b0*/  ATOMS.OR RZ, [UR4+0x18], R6 ;  /* 0x00001806ffff798c */ /* 0x0003e8000b000004 */
[----:B------:R1:W-:Y:S02]  /*46c0*/  ATOMS.XOR RZ, [UR4+0x10], R4 ;  /* 0x00001004ffff798c */ /* 0x0003e4000b800004 */
.L_x_91:
[----:B------:R-:W-:Y:S05]  /*46d0*/  BSYNC B0 ;  /* 0x0000000000007941 */ /* 0x000fea0003800000 */
.L_x_90:
[----:B------:R-:W-:Y:S05]  /*46e0*/  BRA.U UP0, `(.L_x_96) ;  /* 0x00000001006c7547 */ /* 0x000fea000b800000 */
[----:B------:R-:W-:-:S03]  /*46f0*/  UMOV UR5, 0xffffffff ;  /* 0xffffffff00057882 */ /* 0x000fc60000000000 */
[----:B------:R-:W-:Y:S05]  /*4700*/  BRA.DIV UR5, `(.L_x_97) ;  /* 0x0000006605287947 */ /* 0x000fea000b800000 */
[----:B------:R-:W-:-:S13]  /*4710*/  ELECT P6, URZ, PT ;  /* 0x0000000000ff782f */ /* 0x000fda00038c0000 */
.L_x_254:
[----:B------:R-:W-:Y:S05]  /*4720*/  @!P6 BRA `(.L_x_96) ;  /* 0x00000000005ce947 */ /* 0x000fea0003800000 */
[----:B-1----:R-:W1:Y:S02]  /*4730*/  LDS R3, [UR4+0x10] ;  /* 0x00001004ff037984 */ /* 0x002e640008000800 */
[----:B-1----:R-:W-:-:S04]  /*4740*/  SHF.L.U32 R3, R3, 0x1f, RZ ;  /* 0x0000001f03037819 */ /* 0x002fc800000006ff */
[----:B------:R-:W1:Y:S02]  /*4750*/  SYNCS.PHASECHK.TRANS64.TRYWAIT P0, [UR4+0x8], R3 ;  /* 0x00000803ff0075a7 */ /* 0x000e640008001104 */
[----:B-1----:R-:W-:Y:S05]  /*4760*/  @P0 BRA `(.L_x_98) ;  /* 0x0000000000080947 */ /* 0x002fea0003800000 */
[----:B------:R-:W1:Y:S02]  /*4770*/  SYNCS.PHASECHK.TRANS64.TRYWAIT P0, [UR4+0x8], R3 ;  /* 0x00000803ff0075a7 */ /* 0x000e640008001104 */
[----:B-1----:R-:W-:Y:S05]  /*4780*/  @!P0 BRA `(.L_x_99) ;  /* 0x0000006400288947 */ /* 0x002fea0003800000 */
.L_x_98:
[----:B------:R-:W2:Y:S01]  /*4790*/  LDS R5, [UR37+0x330] ;  /* 0x00033025ff057984 */ /* 0x000ea20008000800 */
[----:B-1----:R-:W-:Y:S02]  /*47a0*/  HFMA2 R2, -RZ, RZ, 0, 5.9604644775390625e-08 ;  /* 0x00000001ff027431 */ /* 0x002fe400000001ff */
[----:B------:R-:W-:Y:S01]  /*47b0*/  IMAD.MOV.U32 R3, RZ, RZ, 0xffff ;  /* 0x0000ffffff037424 */ /* 0x000fe200078e00ff */
[----:B------:R-:W-:Y:S01]  /*47c0*/  UPRMT UR5, UR8, 0x654, UR6 ;  /* 0x0000065408057896 */ /* 0x000fe20008000006 */
[----:B--2---:R-:W-:-:S03]  /*47d0*/  IMAD.SHL.U32 R4, R5, 0x20, RZ ;  /* 0x0000002005047824 */ /* 0x004fc600078e00ff */
[-C--:B------:R-:W-:Y:S02]  /*47e0*/  SHF.L.U32 R3, R3, R5.reuse, RZ ;  /* 0x0000000503037219 */ /* 0x080fe400000006ff */
[----:B------:R-:W-:Y:S01]  /*47f0*/  SHF.L.U32 R5, R2, R5, RZ ;  /* 0x0000000502057219 */ /* 0x000fe200000006ff */
[----:B------:R2:W-:Y:S04]  /*4800*/  STS [UR37+0x330], R4 ;  /* 0x00033004ff007988 */ /* 0x0005e80008000825 */
[----:B------:R2:W-:Y:S04]  /*4810*/  ATOMS.OR RZ, [UR4+0x14], R3 ;  /* 0x00001403ffff798c */ /* 0x0005e8000b000004 */
[----:B------:R2:W-:Y:S01]  /*4820*/  ATOMS.OR RZ, [UR4+0x18], R5 ;  /* 0x00001805ffff798c */ /* 0x0005e2000b000004 */
[----:B------:R-:W-:Y:S03]  /*4830*/  SYNCS.ARRIVE.TRANS64.RED.A1T0 RZ, [UR5], RZ ;  /* 0x000000ffffff79a7 */ /* 0x000fe60008100405 */
[----:B------:R2:W-:Y:S01]  /*4840*/  ATOMS.XOR RZ, [UR4+0x10], R2 ;  /* 0x00001002ffff798c */ /* 0x0005e2000b800004 */
[----:B------:R-:W-:Y:S05]  /*4850*/  BRA `(.L_x_96) ;  /* 0x0000000000107947 */ /* 0x000fea0003800000 */
.L_x_89:
[----:B------:R-:W-:-:S05]  /*4860*/  MOV R2, 0xffffffff ;  /* 0xffffffff00027802 */ /* 0x000fca0000000f00 */
[----:B------:R1:W-:Y:S02]  /*4870*/  STS [UR37+0x330], R2 ;  /* 0x00033002ff007988 */ /* 0x0003e40008000825 */
[----:B-1----:R-:W-:Y:S02]  /*4880*/  MOV R2, 0x48a0 ;  /* 0x000048a000027802 */ /* 0x002fe40000000f00 */
[----:B-----5:R-:W-:Y:S05]  /*4890*/  CALL.REL.NOINC `($__internal_1_$__cuda_sm10x_tcgen05_guardrail_trap_phase_invalid_during_alloc) ;  /* 0x0000006800b87944 */ /* 0x020fea0003c00000 */
.L_x_96:
[----:B------:R-:W-:Y:S05]  /*48a0*/  WARPSYNC.ALL ;  /* 0x0000000000007948 */ /* 0x000fea0003800000 */
[----:B------:R-:W3:Y:S01]  /*48b0*/  S2UR UR11, SR_CgaCtaId ;  /* 0x00000000000b79c3 */ /* 0x000ee20000008800 */
[----:B------:R-:W-:Y:S01]  /*48c0*/  UMOV UR4, 0x400 ;  /* 0x0000040000047882 */ /* 0x000fe20000000000 */
[----:B------:R-:W-:-:S06]  /*48d0*/  NOP ;  /* 0x0000000000007918 */ /* 0x000fcc0000000000 */
[----:B------:R-:W-:Y:S06]  /*48e0*/  BAR.ARV 0x6, 0xa0 ;  /* 0x0182800000007b1d */ /* 0x000fec0000002000 */
[----:B------:R-:W4:Y:S01]  /*48f0*/  LDCU UR5, c[0x0][0x38c] ;  /* 0x00007180ff0577ac */ /* 0x000f220008000800 */
[----:B------:R-:W-:Y:S01]  /*4900*/  LOP3.LUT R0, R0, 0xffff, RZ, 0xc0, !PT ;  /* 0x0000ffff00007812 */ /* 0x000fe200078ec0ff */
[----:B-1----:R-:W-:Y:S01]  /*4910*/  IMAD.MOV.U32 R9, RZ, RZ, 0x1 ;  /* 0x00000001ff097424 */ /* 0x002fe200078e00ff */
[----:B------:R-:W-:Y:S01]  /*4920*/  LOP3.LUT R8, R8, 0xffff, RZ, 0xc0, !PT ;  /* 0x0000ffff08087812 */ /* 0x000fe200078ec0ff */
[----:B------:R-:W-:Y:S01]  /*4930*/  UMOV UR16, URZ ;  /* 0x000000ff00107c82 */ /* 0x000fe20008000000 */
[----:B------:R-:W-:Y:S01]  /*4940*/  R2UR UR12, R0 ;  /* 0x00000000000c72ca */ /* 0x000fe200000e0000 */
[----:B------:R-:W-:Y:S01]  /*4950*/  UMOV UR15, URZ ;  /* 0x000000ff000f7c82 */ /* 0x000fe20008000000 */
[----:B------:R-:W-:Y:S01]  /*4960*/  R2UR UR13, R8 ;  /* 0x00000000080d72ca */ /* 0x000fe200000e0000 */
[----:B------:R-:W-:Y:S01]  /*4970*/  IMAD.MOV.U32 R8, RZ, RZ, RZ ;  /* 0x000000ffff087224 */ /* 0x000fe200078e00ff */
[----:B------:R-:W-:-:S02]  /*4980*/  UISETP.NE.AND UP2, UPT, UR9, URZ, UPT ;  /* 0x000000ff0900728c */ /* 0x000fc4000bf45270 */
[----:B---3--:R-:W-:Y:S01]  /*4990*/  ULEA UR11, UR11, UR4, 0x18 ;  /* 0x000000040b0b7291 */ /* 0x008fe2000f8ec0ff */
[----:B------:R-:W-:Y:S01]  /*49a0*/  UMOV UR22, URZ ;  /* 0x000000ff00167c82 */ /* 0x000fe20008000000 */
[----:B------:R-:W-:Y:S02]  /*49b0*/  UMOV UR26, 0x0 ;  /* 0x00000000001a7882 */ /* 0x000fe40000000000 */
[----:B------:R-:W-:Y:S02]  /*49c0*/  UIADD3 UR14, UPT, UPT, UR11, 0x6600, URZ ;  /* 0x000066000b0e7890 */ /* 0x000fe4000fffe0ff */
[----:B------:R-:W-:Y:S02]  /*49d0*/  UIADD3 UR4, UPT, UPT, UR11, 0x2a600, URZ ;  /* 0x0002a6000b047890 */ /* 0x000fe4000fffe0ff */
[----:B----4-:R-:W-:Y:S01]  /*49e0*/  UIADD3 UR5, UPT, UPT, UR5, 0xf, URZ ;  /* 0x0000000f05057890 */ /* 0x010fe2000fffe0ff */
[----:B--2---:R-:W1:Y:S01]  /*49f0*/  LDS R2, [UR11+0x330] ;  /* 0x0003300bff027984 */ /* 0x004e620008000800 */
[----:B------:R-:W-:-:S02]  /*4a00*/  USHF.R.U32.HI UR14, URZ, 0x4, UR14 ;  /* 0x00000004ff0e7899 */ /* 0x000fc4000801160e */
[----:B------:R-:W-:Y:S02]  /*4a10*/  USHF.R.S32.HI UR10, URZ, 0x1f, UR5 ;  /* 0x0000001fff0a7899 */ /* 0x000fe40008011405 */
[----:B------:R-:W-:Y:S02]  /*4a20*/  USHF.R.U32.HI UR4, URZ, 0x4, UR4 ;  /* 0x00000004ff047899 */ /* 0x000fe40008011604 */
[----:B------:R-:W-:Y:S02]  /*4a30*/  ULEA.HI UR10, UR10, UR5, URZ, 0x4 ;  /* 0x000000050a0a7291 */ /* 0x000fe4000f8f20ff */
[----:B------:R-:W-:Y:S02]  /*4a40*/  ULOP3.LUT UR14, UR14, 0x3fff, URZ, 0xc0, !UPT ;  /* 0x00003fff0e0e7892 */ /* 0x000fe4000f8ec0ff */
[----:B------:R-:W-:Y:S02]  /*4a50*/  USHF.R.S32.HI UR10, URZ, 0x4, UR10 ;  /* 0x00000004ff0a7899 */ /* 0x000fe4000801140a */
[----:B------:R-:W-:-:S02]  /*4a60*/  ULOP3.LUT UR4, UR4, 0x3fff, URZ, 0xc0, !UPT ;  /* 0x00003fff04047892 */ /* 0x000fc4000f8ec0ff */
[----:B------:R-:W-:Y:S02]  /*4a70*/  UISETP.LT.AND UP0, UPT, UR10, 0x1, UPT ;  /* 0x000000010a00788c */ /* 0x000fe4000bf01270 */
[----:B------:R-:W-:Y:S02]  /*4a80*/  ULOP3.LUT UR14, UR14, 0x10000, URZ, 0xfc, !UPT ;  /* 0x000100000e0e7892 */ /* 0x000fe4000f8efcff */
[----:B------:R-:W-:Y:S02]  /*4a90*/  ULOP3.LUT UR4, UR4, 0x10000, URZ, 0xfc, !UPT ;  /* 0x0001000004047892 */ /* 0x000fe4000f8efcff */
[----:B------:R-:W-:Y:S01]  /*4aa0*/  USEL UR23, UR10, 0x1, !UP0 ;  /* 0x000000010a177887 */ /* 0x000fe2000c000000 */
[----:B------:R-:W-:Y:S01]  /*4ab0*/  UMOV UR27, 0x10180010 ;  /* 0x10180010001b7882 */ /* 0x000fe20000000000 */
[----:B-1----:R-:W-:Y:S02]  /*4ac0*/  R2UR UR17, R2 ;  /* 0x00000000021172ca */ /* 0x002fe400000e0000 */
[----:B------:R-:W-:-:S13]  /*4ad0*/  CS2R R2, SRZ ;  /* 0x0000000000027805 */ /* 0x000fda000001ff00 */
.L_x_107:
[C---:B------:R-:W-:Y:S02]  /*4ae0*/  LEA R0, R8.reuse, UR11, 0x3 ;  /* 0x0000000b08007c11 */ /* 0x040fe4000f8e18ff */
[----:B------:R-:W-:Y:S02]  /*4af0*/  SHF.L.U32 R4, R3, 0x1f, RZ ;  /* 0x0000001f03047819 */ /* 0x000fe400000006ff */
[----:B------:R-:W-:Y:S02]  /*4b00*/  LEA R5, R8, UR11, 0x4 ;  /* 0x0000000b08057c11 */ /* 0x000fe4000f8e20ff */
[----:B------:R-:W1:Y:S02]  /*4b10*/  SYNCS.PHASECHK.TRANS64.TRYWAIT P0, [R0+URZ+0x280], R4 ;  /* 0x00028004000075a7 */ /* 0x000e6400080011ff */
[----:B-1-34-:R-:W-:Y:S05]  /*4b20*/  @!P0 BRA `(.L_x_100) ;  /* 0x0000006000588947 */ /* 0x01afea0003800000 */
.L_x_255:
[----:B-1----:R-:W1:Y:S01]  /*4b30*/  LDS.128 R4, [R5+0x310] ;  /* 0x0003100005047984 */ /* 0x002e620000000c00 */
[----:B------:R-:W-:Y:S02]  /*4b40*/  VIADD R0, R0, 0x290 ;  /* 0x0000029000007836 */ /* 0x000fe40000000000 */
[----:B------:R-:W-:Y:S01]  /*4b50*/  VIADD R8, R8, 0x1 ;  /* 0x0000000108087836 */ /* 0x000fe20000000000 */
[----:B------:R-:W-:Y:S01]  /*4b60*/  @!PT LDS RZ, [RZ] ;  /* 0x00000000fffff984 */ /* 0x000fe20000000800 */
[----:B------:R-:W-:Y:S01]  /*4b70*/  @!PT LDS RZ, [RZ] ;  /* 0x00000000fffff984 */ /* 0x000fe20000000800 */
[----:B------:R-:W-:Y:S01]  /*4b80*/  @!PT LDS RZ, [RZ] ;  /* 0x00000000fffff984 */ /* 0x000fe20000000800 */
[----:B------:R-:W-:Y:S01]  /*4b90*/  @!PT LDS RZ, [RZ] ;  /* 0x00000000fffff984 */ /* 0x000fe20000000800 */
[----:B------:R2:W-:Y:S06]  /*4ba0*/  MEMBAR.ALL.CTA ;  /* 0x0000000000007992 */ /* 0x0005ec0000008000 */
[----:B--2---:R-:W2:Y:S01]  /*4bb0*/  FENCE.VIEW.ASYNC.S ;  /* 0x00000000000073c6 */ /* 0x004ea20000000000 */
[----:B------:R-:W-:-:S04]  /*4bc0*/  PRMT R0, RZ, 0x654, R0 ;  /* 0x00000654ff007816 */ /* 0x000fc80000000000 */
[----:B--2---:R2:W-:Y:S01]  /*4bd0*/  SYNCS.ARRIVE.TRANS64.RED.A1T0 RZ, [R0+URZ], RZ ;  /* 0x000000ff00ff79a7 */ /* 0x0045e200081004ff */
[----:B-1----:R-:W-:Y:S01]  /*4be0*/  LOP3.LUT P1, RZ, R6, 0x1, RZ, 0xc0, !PT ;  /* 0x0000000106ff7812 */ /* 0x002fe2000782c0ff */
[----:B--2---:R-:W-:-:S12]  /*4bf0*/  BRA.U UP2, `(.L_x_101) ;  /* 0x0000000102cc7547 */ /* 0x004fd8000b800000 */
[----:B------:R-:W1:Y:S01]  /*4c00*/  LDCU UR5, c[0x0][0x38c] ;  /* 0x00007180ff0577ac */ /* 0x000e620008000800 */
[----:B------:R-:W-:Y:S02]  /*4c10*/  PLOP3.LUT P2, PT, PT, PT, PT, 0x80, 0x8 ;  /* 0x000000000008781c */ /* 0x000fe40003f4f070 */
[----:B------:R-:W-:Y:S01]  /*4c20*/  SHF.L.U32 R4, R9, 0x1f, RZ ;  /* 0x0000001f09047819 */ /* 0x000fe200000006ff */
[----:B------:R-:W-:Y:S02]  /*4c30*/  ULEA UR19, UR16, UR11, 0x3 ;  /* 0x0000000b10137291 */ /* 0x000fe4000f8e18ff */
[----:B-1----:R-:W-:-:S06]  /*4c40*/  UISETP.GE.AND UP0, UPT, UR5, 0x1, UPT ;  /* 0x000000010500788c */ /* 0x002fcc000bf06270 */
[----:B------:R-:W-:-:S05]  /*4c50*/  PLOP3.LUT P0, PT, PT, PT, UP0, 0x80, 0x8 ;  /* 0x000000000008781c */ /* 0x000fca0003f0f008 */
[----:B------:R-:W-:-:S08]  /*4c60*/  @UP0 ULEA UR5, UR15, UR11, 0x3 ;  /* 0x0000000b0f050291 */ /* 0x000fd0000f8e18ff */
[----:B------:R-:W-:-:S04]  /*4c70*/  @P0 SHF.L.U32 R0, R2, 0x1f, RZ ;  /* 0x0000001f02000819 */ /* 0x000fc800000006ff */
[----:B------:R1:W2:Y:S01]  /*4c80*/  @P0 SYNCS.PHASECHK.TRANS64.TRYWAIT P2, [UR5], R0 ;  /* 0x00000000ff0005a7 */ /* 0x0002a20008041105 */
[----:B------:R-:W3:Y:S02]  /*4c90*/  SYNCS.PHASECHK.TRANS64.TRYWAIT P0, [UR19+0x2c0], R4 ;  /* 0x0002c004ff0075a7 */ /* 0x000ee40008001113 */
[----:B-123--:R-:W-:Y:S05]  /*4ca0*/  @!P0 BRA `(.L_x_102) ;  /* 0x00000060000c8947 */ /* 0x00efea0003800000 */
.L_x_257:
[----:B------:R-:W-:Y:S01]  /*4cb0*/  UMOV UR21, UR22 ;  /* 0x0000001600157c82 */ /* 0x000fe20008000000 */
[----:B------:R-:W-:Y:S05]  /*4cc0*/  BRA.U !UP0, `(.L_x_103) ;  /* 0x0000000108887547 */ /* 0x000fea000b800000 */
[----:B------:R-:W-:Y:S02]  /*4cd0*/  UIADD3 UR21, UPT, UPT, UR23, UR22, URZ ;  /* 0x0000001617157290 */ /* 0x000fe4000fffe0ff */
[----:B------:R-:W-:Y:S02]  /*4ce0*/  UIMAD UR18, UR16, 0x60, UR17 ;  /* 0x00000060101278a4 */ /* 0x000fe4000f8e0211 */
[----:B------:R-:W-:Y:S01]  /*4cf0*/  UPLOP3.LUT UP3, UPT, UPT, UPT, UPT, 0x40, 0x4 ;  /* 0x000000000004789c */ /* 0x000fe20003f6e870 */
[----:B------:R-:W-:Y:S01]  /*4d00*/  UMOV UR20, UR10 ;  /* 0x0000000a00147c82 */ /* 0x000fe20008000000 */
[----:B------:R-:W-:-:S09]  /*4d10*/  UMOV UR5, UR15 ;  /* 0x0000000f00057c82 */ /* 0x000fd20008000000 */
.L_x_106:
[----:B--2---:R-:W-:Y:S01]  /*4d20*/  ULEA UR7, UR5, UR11, 0x3 ;  /* 0x0000000b05077291 */ /* 0x004fe2000f8e18ff */
[----:B---3--:R-:W-:Y:S11]  /*4d30*/  @P2 BRA `(.L_x_104) ;  /* 0x00000000000c2947 */ /* 0x008ff60003800000 */
[----:B-1----:R-:W-:Y:S04]  /*4d40*/  SHF.L.U32 R4, R2, 0x1f, RZ ;  /* 0x0000001f02047819 */ /* 0x002fe800000006ff */
[----:B------:R-:W1:Y:S02]  /*4d50*/  SYNCS.PHASECHK.TRANS64.TRYWAIT P0, [UR7], R4 ;  /* 0x00000004ff0075a7 */ /* 0x000e640008001107 */
[----:B-1----:R-:W-:Y:S05]  /*4d60*/  @!P0 BRA `(.L_x_105) ;  /* 0x0000005c00f48947 */ /* 0x002fea0003800000 */
.L_x_104:
[----:B------:R-:W-:Y:S01]  /*4d70*/  UISETP.NE.AND UP0, UPT, UR20, 0x1, UPT ;  /* 0x000000011400788c */ /* 0x000fe2000bf05270 */
[----:B------:R-:W-:Y:S01]  /*4d80*/  PLOP3.LUT P2, PT, PT, PT, PT, 0x80, 0x8 ;  /* 0x000000000008781c */ /* 0x000fe20003f4f070 */
[----:B------:R-:W-:Y:S02]  /*4d90*/  UIADD3 UR15, UPT, UPT, UR5, 0x1, URZ ;  /* 0x00000001050f7890 */ /* 0x000fe4000fffe0ff */
[----:B------:R-:W-:Y:S02]  /*4da0*/  UIMAD UR6, UR5, 0x60, UR4 ;  /* 0x00000060050678a4 */ /* 0x000fe4000f8e0204 */
[----:B------:R-:W-:Y:S01]  /*4db0*/  UISETP.NE.AND UP1, UPT, UR15, 0x24, UPT ;  /* 0x000000240f00788c */ /* 0x000fe2000bf25270 */
[----:B------:R-:W-:Y:S01]  /*4dc0*/  PLOP3.LUT P0, PT, PT, PT, UP0, 0x80, 0x8 ;  /* 0x000000000008781c */ /* 0x000fe20003f0f008 */
[----:B------:R-:W-:Y:S02]  /*4dd0*/  ULEA UR28, UR5, UR14, 0x8 ;  /* 0x0000000e051c7291 */ /* 0x000fe4000f8e40ff */
[----:B------:R-:W-:Y:S02]  /*4de0*/  USEL UR25, URZ, 0x1, UP1 ;  /* 0x00000001ff197887 */ /* 0x000fe40008800000 */
[----:B------:R-:W-:Y:S01]  /*4df0*/  USEL UR15, UR15, URZ, UP1 ;  /* 0x000000ff0f0f7287 */ /* 0x000fe20008800000 */
[----:B------:R-:W-:Y:S01]  /*4e00*/  UMOV UR29, 0xc0004010 ;  /* 0xc0004010001d7882 */ /* 0x000fe20000000000 */
[----:B------:R-:W-:Y:S02]  /*4e10*/  UIADD3 UR22, UPT, UPT, UR22, 0x1, URZ ;  /* 0x0000000116167890 */ /* 0x000fe4000fffe0ff */
[----:B------:R-:W-:Y:S01]  /*4e20*/  LOP3.LUT R2, R2, UR25, RZ, 0x3c, !PT ;  /* 0x0000001902027c12 */ /* 0x000fe2000f8e3cff */
[----:B------:R-:W-:Y:S02]  /*4e30*/  @UP0 ULEA UR24, UR15, UR11, 0x3 ;  /* 0x0000000b0f180291 */ /* 0x000fe4000f8e18ff */
[----:B------:R-:W-:Y:S01]  /*4e40*/  UISETP.NE.AND UP0, UPT, UR22, UR21, UPT ;  /* 0x000000151600728c */ /* 0x000fe2000bf05270 */
[----:B-1----:R-:W-:Y:S01]  /*4e50*/  @P0 SHF.L.U32 R0, R2, 0x1f, RZ ;  /* 0x0000001f02000819 */ /* 0x002fe200000006ff */
[----:B------:R-:W-:Y:S01]  /*4e60*/  UIADD3 UR20, UPT, UPT, UR20, -0x1, URZ ;  /* 0xffffffff14147890 */ /* 0x000fe2000fffe0ff */
[----:B------:R-:W-:Y:S04]  /*4e70*/  UMOV UR5, UR15 ;  /* 0x0000000f00057c82 */ /* 0x000fe80008000000 */
[----:B------:R2:W3:Y:S01]  /*4e80*/  @P0 SYNCS.PHASECHK.TRANS64.TRYWAIT P2, [UR24], R0 ;  /* 0x00000000ff0005a7 */ /* 0x0004e20008041118 */
[----:B------:R-:W-:Y:S03]  /*4e90*/  UIADD3 UR24, UPT, UPT, UR7, 0x120, URZ ;  /* 0x0000012007187890 */ /* 0x000fe6000fffe0ff */
[----:B------:R-:W-:Y:S02]  /*4ea0*/  UMOV UR7, 0xc0004010 ;  /* 0xc000401000077882 */ /* 0x000fe40000000000 */
[----:B------:R2:W-:Y:S01]  /*4eb0*/  UTCHMMA.2CTA gdesc[UR28], gdesc[UR6], tmem[UR18], tmem[UR26], idesc[UR27], UP3 ;  /* 0x00ff1a061c0075ea */ /* 0x0005e20009a00012 */
[----:B------:R-:W-:Y:S03]  /*4ec0*/  UPLOP3.LUT UP3, UPT, UPT, UPT, UPT, 0x80, 0x8 ;  /* 0x000000000008789c */ /* 0x000fe60003f6f070 */
[----:B------:R2:W-:Y:S01]  /*4ed0*/  UTCBAR.2CTA.MULTICAST [UR24], URZ, UR13 ;  /* 0x000000ff180073e9 */ /* 0x0005e2000820080d */
[----:B------:R-:W-:Y:S07]  /*4ee0*/  BRA.U UP0, `(.L_x_106) ;  /* 0xfffffffd008c7547 */ /* 0x000fee000b83ffff */
.L_x_103:
[----:B------:R-:W-:Y:S01]  /*4ef0*/  UIADD3 UR19, UPT, UPT, UR19, 0x2a0, URZ ;  /* 0x000002a013137890 */ /* 0x000fe2000fffe0ff */
[----:B------:R-:W-:-:S08]  /*4f00*/  UMOV UR22, UR21 ;  /* 0x0000001500167c82 */ /* 0x000fd00008000000 */
[----:B------:R4:W-:Y:S01]  /*4f10*/  UTCBAR.2CTA.MULTICAST [UR19], URZ, UR12 ;  /* 0x000000ff130073e9 */ /* 0x0009e2000820080c */
[----:B------:R-:W-:Y:S02]  /*4f20*/  NOP ;  /* 0x0000000000007918 */ /* 0x000fe40000000000 */
.L_x_101:
[----:B------:R-:W-:Y:S01]  /*4f30*/  UIADD3 UR16, UPT, UPT, UR16, 0x1, URZ ;  /* 0x0000000110107890 */ /* 0x000fe2000fffe0ff */
[----:B------:R-:W-:-:S03]  /*4f40*/  ISETP.NE.AND P0, PT, R8, 0x2, PT ;  /* 0x000000020800780c */ /* 0x000fc60003f05270 */
[----:B------:R-:W-:Y:S01]  /*4f50*/  UISETP.NE.AND UP0, UPT, UR16, 0x4, UPT ;  /* 0x000000041000788c */ /* 0x000fe2000bf05270 */
[----:B-12---:R-:W-:Y:S02]  /*4f60*/  SEL R0, RZ, 0x1, P0 ;  /* 0x00000001ff007807 */ /* 0x006fe40000000000 */
[----:B------:R-:W-:Y:S01]  /*4f70*/  SEL R8, R8, RZ, P0 ;  /* 0x000000ff08087207 */ /* 0x000fe20000000000 */
[----:B------:R-:W-:Y:S01]  /*4f80*/  USEL UR5, URZ, 0x1, UP0 ;  /* 0x00000001ff057887 */ /* 0x000fe20008000000 */
[----:B------:R-:W-:Y:S01]  /*4f90*/  LOP3.LUT R3, R3, R0, RZ, 0x3c, !PT ;  /* 0x0000000003037212 */ /* 0x000fe200078e3cff */
[----:B------:R-:W-:-:S04]  /*4fa0*/  USEL UR16, UR16, URZ, UP0 ;  /* 0x000000ff10107287 */ /* 0x000fc80008000000 */
[----:B------:R-:W-:Y:S01]  /*4fb0*/  LOP3.LUT R9, R9, UR5, RZ, 0x3c, !PT ;  /* 0x0000000509097c12 */ /* 0x000fe2000f8e3cff */
[----:B------:R-:W-:Y:S07]  /*4fc0*/  @P1 BRA `(.L_x_107) ;  /* 0xfffffff800c41947 */ /* 0x000fee000383ffff */
[----:B------:R-:W1:Y:S01]  /*4fd0*/  S2UR UR4, SR_CgaCtaId ;  /* 0x00000000000479c3 */ /* 0x000e620000008800 */
[----:B------:R-:W-:Y:S01]  /*4fe0*/  ELECT P0, URZ, PT ;  /* 0x0000000000ff782f */ /* 0x000fe20003800000 */
[----:B------:R-:W-:Y:S01]  /*4ff0*/  HFMA2 R0, -RZ, RZ, 0, 5.9604644775390625e-08 ;  /* 0x00000001ff007431 */ /* 0x000fe200000001ff */
[----:B------:R-:W-:-:S05]  /*5000*/  UMOV UR5, 0x40 ;  /* 0x0000004000057882 */ /* 0x000fca0000000000 */
[----:B------:R-:W-:Y:S01]  /*5010*/  UVIRTCOUNT.DEALLOC.SMPOOL 0x80 ;  /* 0x000000800000784c */ /* 0x000fe20000000000 */
[----:B------:R-:W-:Y:S02]  /*5020*/  UISETP.NE.AND UP0, UPT, UR9, URZ, UPT ;  /* 0x000000ff0900728c */ /* 0x000fe4000bf05270 */
[----:B-1----:R-:W-:-:S09]  /*5030*/  ULEA UR4, UR4, UR5, 0x18 ;  /* 0x0000000504047291 */ /* 0x002fd2000f8ec0ff */
[----:B------:R1:W-:Y:S01]  /*5040*/  @P0 STS.U8 [UR4+0x1c], R0 ;  /* 0x00001c00ff000988 */ /* 0x0003e20008000004 */
[----:B------:R-:W-:Y:S05]  /*5050*/  BRA.U UP0, `(.L_x_108) ;  /* 0x0000000100a07547 */ /* 0x000fea000b800000 */
[----:B------:R-:W-:Y:S01]  /*5060*/  UIADD3 UR5, UPT, UPT, UR11, 0x2c0, URZ ;  /* 0x000002c00b057890 */ /* 0x000fe2000fffe0ff */
[----:B------:R-:W-:-:S03]  /*5070*/  SHF.L.U32 R2, R9, 0x1f, RZ ;  /* 0x0000001f09027819 */ /* 0x000fc600000006ff */
[----:B------:R-:W-:-:S09]  /*5080*/  ULEA UR6, UR16, UR5, 0x3 ;  /* 0x0000000510067291 */ /* 0x000fd2000f8e18ff */
[----:B------:R-:W2:Y:S02]  /*5090*/  SYNCS.PHASECHK.TRANS64.TRYWAIT P0, [UR6], R2 ;  /* 0x00000002ff0075a7 */ /* 0x000ea40008001106 */
[----:B--2---:R-:W-:Y:S05]  /*50a0*/  @!P0 BRA `(.L_x_109) ;  /* 0x0000005c003c8947 */ /* 0x004fea0003800000 */
.L_x_260:
        /* <DEDUP_REMOVED lines=9> */
.L_x_262:
        /* <DEDUP_REMOVED lines=9> */
.L_x_264:
[----:B------:R-:W-:-:S04]  /*51d0*/  UIADD3 UR7, UPT, UPT, UR7, 0x1, URZ ;  /* 0x0000000107077890 */ /* 0x000fc8000fffe0ff */
[----:B------:R-:W-:-:S04]  /*51e0*/  UISETP.NE.AND UP1, UPT, UR7, 0x4, UPT ;  /* 0x000000040700788c */ /* 0x000fc8000bf25270 */
[----:B------:R-:W-:Y:S02]  /*51f0*/  USEL UR6, URZ, 0x1, UP1 ;  /* 0x00000001ff067887 */ /* 0x000fe40008800000 */
[----:B------:R-:W-:-:S04]  /*5200*/  USEL UR7, UR7, URZ, UP1 ;  /* 0x000000ff07077287 */ /* 0x000fc80008800000 */
[----:B------:R-:W-:Y:S01]  /*5210*/  ULEA UR7, UR7, UR5, 0x3 ;  /* 0x0000000507077291 */ /* 0x000fe2000f8e18ff */
[----:B------:R-:W-:-:S04]  /*5220*/  LOP3.LUT R2, R2, UR6, RZ, 0x3c, !PT ;  /* 0x0000000602027c12 */ /* 0x000fc8000f8e3cff */
[----:B------:R-:W-:Y:S01]  /*5230*/  SHF.L.U32 R2, R2, 0x1f, RZ ;  /* 0x0000001f02027819 */ /* 0x000fe200000006ff */
[----:B-1----:R-:W-:-:S04]  /*5240*/  IMAD.U32 R0, RZ, RZ, UR7 ;  /* 0x00000007ff007e24 */ /* 0x002fc8000f8e00ff */
[----:B------:R1:W2:Y:S03]  /*5250*/  SYNCS.PHASECHK.TRANS64.TRYWAIT P0, [R0+URZ], R2 ;  /* 0x00000002000075a7 */ /* 0x0002a600080011ff */
[----:B--2---:R-:W-:Y:S05]  /*5260*/  @!P0 NANOSLEEP.SYNCS 0x989680 ;  /* 0x009896800000895d */ /* 0x004fea0003900000 */
[----:B------:R-:W2:Y:S02]  /*5270*/  @!P0 SYNCS.PHASECHK.TRANS64 P0, [R0+URZ], R2 ;  /* 0x00000002000085a7 */ /* 0x000ea400080010ff */
[----:B--2---:R-:W-:Y:S05]  /*5280*/  @P0 BRA `(.L_x_112) ;  /* 0x0000000000200947 */ /* 0x004fea0003800000 */
.L_x_113:
[----:B--2---:R2:W1:Y:S02]  /*5290*/  SYNCS.PHASECHK.TRANS64.TRYWAIT P0, [R0+URZ], R2 ;  /* 0x00000002000075a7 */ /* 0x00446400080011ff */
[----:B-1----:R-:W-:Y:S05]  /*52a0*/  @!P0 NANOSLEEP.SYNCS 0x989680 ;  /* 0x009896800000895d */ /* 0x002fea0003900000 */
[----:B------:R-:W1:Y:S02]  /*52b0*/  @!P0 SYNCS.PHASECHK.TRANS64 P0, [R0+URZ], R2 ;  /* 0x00000002000085a7 */ /* 0x000e6400080010ff */
[----:B-1----:R-:W-:Y:S05]  /*52c0*/  @!P0 BRA `(.L_x_113) ;  /* 0xfffffffc00f08947 */ /* 0x002fea000383ffff */
[----:B------:R-:W-:Y:S05]  /*52d0*/  BRA `(.L_x_112) ;  /* 0x00000000000c7947 */ /* 0x000fea0003800000 */
.L_x_108:
[----:B------:R-:W-:-:S04]  /*52e0*/  UIADD3 UR5, UPT, UPT, UR11, 0x300, URZ ;  /* 0x000003000b057890 */ /* 0x000fc8000fffe0ff */
[----:B------:R-:W-:-:S09]  /*52f0*/  UPRMT UR5, UR8, 0x654, UR5 ;  /* 0x0000065408057896 */ /* 0x000fd20008000005 */
[----:B------:R-:W-:Y:S03]  /*5300*/  SYNCS.ARRIVE.TRANS64.RED.A1T0 RZ, [UR5], RZ ;  /* 0x000000ffffff79a7 */ /* 0x000fe60008100405 */
.L_x_112:
[----:B-12---:R-:W-:Y:S01]  /*5310*/  SHF.L.U32 R2, RZ, 0x1f, RZ ;  /* 0x0000001fff027819 */ /* 0x006fe200000006ff */
[----:B------:R-:W-:Y:S01]  /*5320*/  UIADD3 UR5, UPT, UPT, UR11, 0x300, URZ ;  /* 0x000003000b057890 */ /* 0x000fe2000fffe0ff */
[----:B------:R-:W-:Y:S02]  /*5330*/  PLOP3.LUT P0, PT, PT, PT, UP0, 0x80, 0x8 ;  /* 0x000000000008781c */ /* 0x000fe40003f0f008 */
[----:B------:R-:W1:Y:S02]  /*5340*/  SYNCS.PHASECHK.TRANS64.TRYWAIT P1, [UR11+0x300], R2 ;  /* 0x00030002ff0075a7 */ /* 0x000e64000802110b */
[----:B-1----:R-:W-:Y:S09]  /*5350*/  @!P1 BRA `(.L_x_114) ;  /* 0x0000005800d89947 */ /* 0x002ff20003800000 */
.L_x_266:
[----:B------:R-:W-:Y:S02]  /*5360*/  @!UP0 UPRMT UR5, UR8, 0x654, UR5 ;  /* 0x0000065408058896 */ /* 0x000fe40008000005 */
[----:B------:R-:W-:Y:S01]  /*5370*/  ULOP3.LUT UR6, UR17, 0xffff, URZ, 0xc0, !UPT ;  /* 0x0000ffff11067892 */ /* 0x000fe2000f8ec0ff */
[----:B------:R-:W-:-:S03]  /*5380*/  UMOV UR8, 0xffff ;  /* 0x0000ffff00087882 */ /* 0x000fc60000000000 */
[----:B------:R-:W-:-:S03]  /*5390*/  USHF.R.U32.HI UR6, URZ, 0x5, UR6 ;  /* 0x00000005ff067899 */ /* 0x000fc60008011606 */
[----:B------:R-:W-:Y:S01]  /*53a0*/  @!P0 SYNCS.ARRIVE.TRANS64.RED.A1T0 RZ, [UR5], RZ ;  /* 0x000000ffffff89a7 */ /* 0x000fe20008100405 */
[----:B------:R-:W-:Y:S01]  /*53b0*/  NOP ;  /* 0x0000000000007918 */ /* 0x000fe20000000000 */
[----:B-1----:R-:W1:Y:S01]  /*53c0*/  LDS R0, [UR4+0x14] ;  /* 0x00001404ff007984 */ /* 0x002e620008000800 */
[----:B------:R-:W-:Y:S01]  /*53d0*/  USHF.L.U32 UR8, UR8, UR6, URZ ;  /* 0x0000000608087299 */ /* 0x000fe200080006ff */
[----:B------:R-:W-:Y:S02]  /*53e0*/  UMOV UR5, 0x1 ;  /* 0x0000000100057882 */ /* 0x000fe40000000000 */
[----:B------:R-:W-:-:S03]  /*53f0*/  USHF.L.U32 UR5, UR5, UR6, URZ ;  /* 0x0000000605057299 */ /* 0x000fc600080006ff */
[----:B-1----:R-:W-:-:S04]  /*5400*/  LOP3.LUT R0, R0, UR8, RZ, 0xc0, !PT ;  /* 0x0000000800007c12 */ /* 0x002fc8000f8ec0ff */
[----:B------:R-:W-:-:S13]  /*5410*/  ISETP.NE.AND P0, PT, R0, UR8, PT ;  /* 0x0000000800007c0c */ /* 0x000fda000bf05270 */
[----:B------:R-:W-:Y:S05]  /*5420*/  @P0 BRA `(.L_x_115) ;  /* 0x0000000000580947 */ /* 0x000fea0003800000 */
[----:B------:R-:W1:Y:S02]  /*5430*/  LDS R0, [UR4+0x18] ;  /* 0x00001804ff007984 */ /* 0x000e640008000800 */
[----:B-1----:R-:W-:-:S04]  /*5440*/  LOP3.LUT R0, R0, UR5, RZ, 0xc0, !PT ;  /* 0x0000000500007c12 */ /* 0x002fc8000f8ec0ff */
[----:B------:R-:W-:-:S13]  /*5450*/  ISETP.NE.AND P0, PT, R0, UR5, PT ;  /* 0x0000000500007c0c */ /* 0x000fda000bf05270 */
[----:B------:R-:W-:Y:S05]  /*5460*/  @P0 BRA `(.L_x_116) ;  /* 0x00000000003c0947 */ /* 0x000fea0003800000 */
[----:B------:R-:W1:Y:S01]  /*5470*/  S2R R2, SR_LANEID ;  /* 0x0000000000027919 */ /* 0x000e620000000000 */
[----:B------:R-:W-:Y:S01]  /*5480*/  ULOP3.LUT UR8, URZ, UR8, URZ, 0x33, !UPT ;  /* 0x00000008ff087292 */ /* 0x000fe2000f8e33ff */
[----:B------:R-:W-:Y:S02]  /*5490*/  VOTEU.ANY UR7, UPT, PT ;  /* 0x0000000000077886 */ /* 0x000fe400038e0100 */
[----:B------:R-:W-:-:S03]  /*54a0*/  UFLO.U32 UR7, UR7 ;  /* 0x00000007000772bd */ /* 0x000fc600080e0000 */
[----:B------:R-:W-:-:S04]  /*54b0*/  IMAD.U32 R0, RZ, RZ, UR8 ;  /* 0x00000008ff007e24 */ /* 0x000fc8000f8e00ff */
[----:B------:R2:W3:Y:S02]  /*54c0*/  REDUX UR6, R0 ;  /* 0x00000000000673c4 */ /* 0x0004e40000000000 */
[----:B------:R1:W-:Y:S02]  /*54d0*/  UTCATOMSWS.AND URZ, UR8 ;  /* 0x0000000800ff79e3 */ /* 0x0003e40008000000 */
[----:B-1----:R-:W-:Y:S02]  /*54e0*/  ISETP.EQ.U32.AND P0, PT, R2, UR7, PT ;  /* 0x0000000702007c0c */ /* 0x002fe4000bf02070 */
[----:B--2---:R-:W-:Y:S02]  /*54f0*/  LOP3.LUT R0, RZ, UR5, RZ, 0x33, !PT ;  /* 0x00000005ff007c12 */ /* 0x004fe4000f8e33ff */
[----:B---3--:R-:W-:Y:S02]  /*5500*/  MOV R2, UR6 ;  /* 0x0000000600027c02 */ /* 0x008fe40008000f00 */
[----:B------:R-:W1:Y:S07]  /*5510*/  REDUX UR5, R0 ;  /* 0x00000000000573c4 */ /* 0x000e6e0000000000 */
[----:B------:R2:W-:Y:S01]  /*5520*/  @P0 ATOMS.AND RZ, [UR4+0x14], R2 ;  /* 0x00001402ffff098c */ /* 0x0005e2000a800004 */
[----:B-1----:R-:W-:-:S05]  /*5530*/  IMAD.U32 R0, RZ, RZ, UR5 ;  /* 0x00000005ff007e24 */ /* 0x002fca000f8e00ff */
[----:B------:R2:W-:Y:S01]  /*5540*/  @P0 ATOMS.AND RZ, [UR4+0x18], R0 ;  /* 0x00001800ffff098c */ /* 0x0005e2000a800004 */
[----:B------:R-:W-:Y:S05]  /*5550*/  BRA `(.L_x_117) ;  /* 0x0000000000147947 */ /* 0x000fea0003800000 */
.L_x_116:
[----:B------:R-:W-:Y:S02]  /*5560*/  MOV R2, 0x5580 ;  /* 0x0000558000027802 */ /* 0x000fe40000000f00 */
[----:B---345:R-:W-:Y:S05]  /*5570*/  CALL.REL.NOINC `($__internal_0_$__cuda_sm10x_tcgen05_guardrail_trap_col_being_dealloced_not_returned_by_alloc) ;  /* 0x0000005c00747944 */ /* 0x038fea0003c00000 */
[----:B------:R-:W-:Y:S05]  /*5580*/  BRA `(.L_x_117) ;  /* 0x0000000000087947 */ /* 0x000fea0003800000 */
.L_x_115:
[----:B------:R-:W-:Y:S02]  /*5590*/  MOV R2, 0x55b0 ;  /* 0x000055b000027802 */ /* 0x000fe40000000f00 */
[----:B---345:R-:W-:Y:S05]  /*55a0*/  CALL.REL.NOINC `($__internal_2_$__cuda_sm10x_tcgen05_guardrail_trap_unallocated_columns_being_dealloced) ;  /* 0x0000005c00807944 */ /* 0x038fea0003c00000 */
.L_x_117:
[----:B------:R-:W-:Y:S01]  /*55b0*/  NOP ;  /* 0x0000000000007918 */ /* 0x000fe20000000000 */
[----:B----4-:R-:W-:Y:S05]  /*55c0*/  EXIT ;  /* 0x000000000000794d */ /* 0x010fea0003800000 */
.L_x_88:
[----:B------:R-:W-:-:S09]  /*55d0*/  UISETP.NE.OR UP5, UPT, UR10, 0x3, !UP5 ;  /* 0x000000030a00788c */ /* 0x000fd2000efa5670 */
[----:B------:R-:W-:Y:S05]  /*55e0*/  BRA.U UP5, `(.L_x_118) ;  /* 0x0000000d05a47547 */ /* 0x000fea000b800000 */
[----:B------:R-:W1:Y:S01]  /*55f0*/  LDCU.64 UR6, c[0x0][0x888] ;  /* 0x00011100ff0677ac */ /* 0x000e620008000a00 */
[----:B------:R-:W2:Y:S01]  /*5600*/  LDC R0, c[0x0][0xb30] ;  /* 0x0002cc00ff007b82 */ /* 0x000ea20000000800 */
[----:B------:R-:W-:Y:S02]  /*5610*/  HFMA2 R27, -RZ, RZ, 0, 0 ;  /* 0x00000000ff1b7431 */ /* 0x000fe400000001ff */
[----:B------:R-:W-:Y:S01]  /*5620*/  IMAD.MOV.U32 R29, RZ, RZ, 0x1 ;  /* 0x00000001ff1d7424 */ /* 0x000fe200078e00ff */
[----:B------:R-:W3:Y:S01]  /*5630*/  LDCU.64 UR4, c[0x0][0x890] ;  /* 0x00011200ff0477ac */ /* 0x000ee20008000a00 */
[----:B------:R-:W-:Y:S01]  /*5640*/  IMAD.MOV.U32 R28, RZ, RZ, RZ ;  /* 0x000000ffff1c7224 */ /* 0x000fe200078e00ff */
[----:B------:R-:W-:Y:S01]  /*5650*/  MOV R25, 0x2000 ;  /* 0x0000200000197802 */ /* 0x000fe20000000f00 */
[----:B------:R-:W-:Y:S01]  /*5660*/  UPLOP3.LUT UP1, UPT, UPT, UPT, UPT, 0x40, 0x4 ;  /* 0x000000000004789c */ /* 0x000fe20003f2e870 */
[----:B------:R-:W4:Y:S08]  /*5670*/  LDC R24, c[0x0][0x370] ;  /* 0x0000dc00ff187b82 */ /* 0x000f300000000800 */
[----:B------:R-:W4:Y:S01]  /*5680*/  LDC R3, c[0x0][0xb0c] ;  /* 0x0002c300ff037b82 */ /* 0x000f220000000800 */
[----:B-1----:R-:W-:-:S03]  /*5690*/  UISETP.NE.U32.AND UP2, UPT, UR6, URZ, UPT ;  /* 0x000000ff0600728c */ /* 0x002fc6000bf45070 */
[----:B------:R-:W-:Y:S01]  /*56a0*/  UMOV UR6, 0x400 ;  /* 0x0000040000067882 */ /* 0x000fe20000000000 */
[----:B------:R-:W-:Y:S02]  /*56b0*/  UISETP.NE.AND.EX UP2, UPT, UR7, URZ, UPT, UP2 ;  /* 0x000000ff0700728c */ /* 0x000fe4000bf45320 */
[----:B------:R-:W-:Y:S01]  /*56c0*/  ULEA UR6, UR37, UR6, 0x18 ;  /* 0x0000000625067291 */ /* 0x000fe2000f8ec0ff */
[----:B------:R-:W1:Y:S01]  /*56d0*/  LDC R18, c[0x0][0xb20] ;  /* 0x0002c800ff127b82 */ /* 0x000e620000000800 */
[----:B---3--:R-:W-:Y:S01]  /*56e0*/  UISETP.NE.U32.AND UP3, UPT, UR4, URZ, UPT ;  /* 0x000000ff0400728c */ /* 0x008fe2000bf65070 */
[----:B--2---:R-:W-:Y:S01]  /*56f0*/  ISETP.NE.AND P1, PT, R0, 0x1, PT ;  /* 0x000000010000780c */ /* 0x004fe20003f25270 */
[----:B------:R-:W-:Y:S02]  /*5700*/  UIADD3 UR7, UPT, UPT, UR6, 0x250, URZ ;  /* 0x0000025006077890 */ /* 0x000fe4000fffe0ff */
[----:B------:R-:W-:Y:S02]  /*5710*/  UIADD3 UR25, UPT, UPT, UR6, 0x240, URZ ;  /* 0x0000024006197890 */ /* 0x000fe4000fffe0ff */
[----:B------:R-:W-:Y:S01]  /*5720*/  UIADD3 UR17, UPT, UPT, UR6, 0x248, URZ ;  /* 0x0000024806117890 */ /* 0x000fe2000fffe0ff */
[----:B------:R-:W2:Y:S01]  /*5730*/  LDC.64 R30, c[0x0][0x348] ;  /* 0x0000d200ff1e7b82 */ /* 0x000ea20000000a00 */
[----:B------:R-:W-:-:S02]  /*5740*/  UPRMT UR7, UR37, 0x654, UR7 ;  /* 0x0000065425077896 */ /* 0x000fc40008000007 */
[----:B------:R-:W-:-:S05]  /*5750*/  UISETP.NE.AND.EX UP3, UPT, UR5, URZ, UPT, UP3 ;  /* 0x000000ff0500728c */ /* 0x000fca000bf65330 */
[----:B------:R-:W3:Y:S08]  /*5760*/  LDC.64 R16, c[0x0][0xb10] ;  /* 0x0002c400ff107b82 */ /* 0x000ef00000000a00 */
[----:B------:R-:W1:Y:S08]  /*5770*/  LDC.64 R6, c[0x0][0xb18] ;  /* 0x0002c600ff067b82 */ /* 0x000e700000000a00 */
[----:B------:R-:W1:Y:S08]  /*5780*/  LDC.64 R4, c[0x0][0xb28] ;  /* 0x0002ca00ff047b82 */ /* 0x000e700000000a00 */
[----:B----4-:R-:W1:Y:S02]  /*5790*/  LDC R19, c[0x0][0x374] ;  /* 0x0000dd00ff137b82 */ /* 0x010e640000000800 */
.L_x_128:
[C---:B------:R-:W-:Y:S02]  /*57a0*/  LEA R0, R28.reuse, UR6, 0x3 ;  /* 0x000000061c007c11 */ /* 0x040fe4000f8e18ff */
[----:B------:R-:W-:Y:S02]  /*57b0*/  SHF.L.U32 R2, R27, 0x1f, RZ ;  /* 0x0000001f1b027819 */ /* 0x000fe400000006ff */
[----:B------:R-:W-:Y:S02]  /*57c0*/  LEA R20, R28, UR6, 0x4 ;  /* 0x000000061c147c11 */ /* 0x000fe4000f8e20ff */
[----:B----4-:R-:W4:Y:S02]  /*57d0*/  SYNCS.PHASECHK.TRANS64.TRYWAIT P0, [R0+URZ+0x280], R2 ;  /* 0x00028002000075a7 */ /* 0x010f2400080011ff */
[----:B----4-:R-:W-:Y:S05]  /*57e0*/  @!P0 BRA `(.L_x_119) ;  /* 0x0000005400cc8947 */ /* 0x010fea0003800000 */
.L_x_267:
[----:B------:R-:W-:Y:S01]  /*57f0*/  ISETP.GE.AND P0, PT, R37, 0x1, PT ;  /* 0x000000012500780c */ /* 0x000fe20003f06270 */
[----:B------:R-:W1:Y:S01]  /*5800*/  LDS.128 R20, [R20+0x310] ;  /* 0x0003100014147984 */ /* 0x000e620000000c00 */
[----:B----4-:R-:W-:Y:S01]  /*5810*/  VIADD R0, R0, 0x290 ;  /* 0x0000029000007836 */ /* 0x010fe20000000000 */
[----:B------:R-:W-:Y:S01]  /*5820*/  @!PT LDS RZ, [RZ] ;  /* 0x00000000fffff984 */ /* 0x000fe20000000800 */
[----:B------:R-:W-:Y:S01]  /*5830*/  @!PT LDS RZ, [RZ] ;  /* 0x00000000fffff984 */ /* 0x000fe20000000800 */
[----:B------:R-:W-:Y:S01]  /*5840*/  @!PT LDS RZ, [RZ] ;  /* 0x00000000fffff984 */ /* 0x000fe20000000800 */
[----:B------:R-:W-:Y:S01]  /*5850*/  @!PT LDS RZ, [RZ] ;  /* 0x00000000fffff984 */ /* 0x000fe20000000800 */
[----:B------:R4:W-:Y:S06]  /*5860*/  MEMBAR.ALL.CTA ;  /* 0x0000000000007992 */ /* 0x0009ec0000008000 */
[----:B----4-:R-:W4:Y:S01]  /*5870*/  FENCE.VIEW.ASYNC.S ;  /* 0x00000000000073c6 */ /* 0x010f220000000000 */
[----:B------:R-:W-:Y:S04]  /*5880*/  PRMT R0, RZ, 0x654, R0 ;  /* 0x00000654ff007816 */ /* 0x000fe80000000000 */
[----:B----4-:R4:W-:Y:S01]  /*5890*/  SYNCS.ARRIVE.TRANS64.RED.A1T0 RZ, [R0+URZ], RZ ;  /* 0x000000ff00ff79a7 */ /* 0x0109e200081004ff */
[----:B-1----:R-:W-:Y:S11]  /*58a0*/  LOP3.LUT P3, RZ, R22, 0x1, RZ, 0xc0, !PT ;  /* 0x0000000116ff7812 */ /* 0x002ff6000786c0ff */
[----:B------:R-:W-:Y:S02]  /*58b0*/  @!UPT UIADD3 URZ, UPT, UPT, URZ, URZ, URZ ;  /* 0x000000fffffff290 */ /* 0x000fe4000fffe0ff */
[----:B------:R-:W-:Y:S02]  /*58c0*/  @P3 MOV R11, R20 ;  /* 0x00000014000b3202 */ /* 0x000fe40000000f00 */
[----:B------:R-:W-:Y:S01]  /*58d0*/  @P3 LOP3.LUT R10, R21, 0xffff, RZ, 0xc0, !PT ;  /* 0x0000ffff150a3812 */ /* 0x000fe200078ec0ff */
[----:B----4-:R-:W-:Y:S06]  /*58e0*/  @!P0 BRA `(.L_x_120) ;  /* 0x0000000000a48947 */ /* 0x010fec0003800000 */
[-C--:B------:R-:W-:Y:S01]  /*58f0*/  IMAD.HI.U32 R0, R19, R7.reuse, RZ ;  /* 0x0000000713007227 */ /* 0x080fe200078e00ff */
[----:B------:R-:W-:Y:S02]  /*5900*/  ISETP.NE.AND P0, PT, R6, 0x1, PT ;  /* 0x000000010600780c */ /* 0x000fe40003f05270 */
[----:B------:R-:W-:Y:S01]  /*5910*/  ISETP.NE.AND P2, PT, R37, 0x1, PT ;  /* 0x000000012500780c */ /* 0x000fe20003f45270 */
[----:B---3--:R-:W-:Y:S01]  /*5920*/  IMAD.HI.U32 R9, R24, R16, RZ ;  /* 0x0000001018097227 */ /* 0x008fe200078e00ff */
[----:B------:R-:W-:Y:S02]  /*5930*/  SHF.R.U32.HI R0, RZ, R18, R0 ;  /* 0x00000012ff007219 */ /* 0x000fe40000011600 */
[----:B------:R-:W-:Y:S01]  /*5940*/  ISETP.NE.AND P4, PT, R3, 0x1, PT ;  /* 0x000000010300780c */ /* 0x000fe20003f85270 */
[----:B------:R-:W-:Y:S01]  /*5950*/  IMAD.HI.U32 R13, R10, R7, RZ ;  /* 0x000000070a0d7227 */ /* 0x000fe200078e00ff */
[----:B------:R-:W-:Y:S02]  /*5960*/  SHF.R.U32.HI R9, RZ, R17, R9 ;  /* 0x00000011ff097219 */ /* 0x000fe40000011609 */
[----:B------:R-:W-:Y:S01]  /*5970*/  SEL R0, R19, R0, !P0 ;  /* 0x0000000013007207 */ /* 0x000fe20004000000 */
[----:B------:R-:W-:Y:S01]  /*5980*/  IMAD.HI.U32 R12, R11, R16, RZ ;  /* 0x000000100b0c7227 */ /* 0x000fe200078e00ff */
[----:B------:R-:W-:Y:S03]  /*5990*/  SEL R9, R24, R9, !P4 ;  /* 0x0000000918097207 */ /* 0x000fe60006000000 */
[-C--:B------:R-:W-:Y:S01]  /*59a0*/  IMAD.HI.U32 R8, R0, R4.reuse, RZ ;  /* 0x0000000400087227 */ /* 0x080fe200078e00ff */
[----:B------:R-:W-:Y:S03]  /*59b0*/  SHF.R.U32.HI R12, RZ, R17, R12 ;  /* 0x00000011ff0c7219 */ /* 0x000fe6000001160c */
[----:B------:R-:W-:Y:S01]  /*59c0*/  IMAD.HI.U32 R2, R9, R4, RZ ;  /* 0x0000000409027227 */ /* 0x000fe200078e00ff */
[-C--:B------:R-:W-:Y:S02]  /*59d0*/  @P2 SHF.R.U32.HI R0, RZ, R5.reuse, R8 ;  /* 0x00000005ff002219 */ /* 0x080fe40000011608 */
[----:B------:R-:W-:Y:S02]  /*59e0*/  SHF.R.U32.HI R8, RZ, R18, R13 ;  /* 0x00000012ff087219 */ /* 0x000fe4000001160d */
[----:B------:R-:W-:Y:S01]  /*59f0*/  @P2 SHF.R.U32.HI R9, RZ, R5, R2 ;  /* 0x00000005ff092219 */ /* 0x000fe20000011602 */
[----:B------:R-:W-:Y:S01]  /*5a00*/  IMAD R0, R37, R0, RZ ;  /* 0x0000000025007224 */ /* 0x000fe200078e02ff */
[----:B------:R-:W-:Y:S02]  /*5a10*/  SEL R8, R10, R8, !P0 ;  /* 0x000000080a087207 */ /* 0x000fe40004000000 */
[----:B------:R-:W-:Y:S01]  /*5a20*/  SEL R2, R11, R12, !P4 ;  /* 0x0000000c0b027207 */ /* 0x000fe20006000000 */
[C---:B------:R-:W-:Y:S01]  /*5a30*/  IMAD R12, R37.reuse, R9, RZ ;  /* 0x00000009250c7224 */ /* 0x040fe200078e02ff */
[C---:B------:R-:W-:Y:S01]  /*5a40*/  ISETP.GE.AND P0, PT, R8.reuse, R0, PT ;  /* 0x000000000800720c */ /* 0x040fe20003f06270 */
[----:B------:R-:W-:Y:S03]  /*5a50*/  IMAD.HI.U32 R0, R8, R4, RZ ;  /* 0x0000000408007227 */ /* 0x000fe600078e00ff */
[----:B------:R-:W-:Y:S02]  /*5a60*/  ISETP.GE.OR P0, PT, R2, R12, P0 ;  /* 0x0000000c0200720c */ /* 0x000fe40000706670 */
[-C--:B------:R-:W-:Y:S04]  /*5a70*/  SHF.R.U32.HI R0, RZ, R5.reuse, R0 ;  /* 0x00000005ff007219 */ /* 0x080fe80000011600 */
[----:B------:R-:W-:Y:S05]  /*5a80*/  SEL R13, R8, R0, !P2 ;  /* 0x00000000080d7207 */ /* 0x000fea0005000000 */
[----:B------:R-:W-:Y:S02]  /*5a90*/  IMAD.MOV R12, RZ, RZ, -R13 ;  /* 0x000000ffff0c7224 */ /* 0x000fe400078e0a0d */
[C---:B------:R-:W-:Y:S04]  /*5aa0*/  @!P0 IMAD.HI.U32 R0, R2.reuse, R4, RZ ;  /* 0x0000000402008227 */ /* 0x040fe800078e00ff */
[----:B------:R-:W-:Y:S01]  /*5ab0*/  IMAD R12, R37, R12, R8 ;  /* 0x0000000c250c7224 */ /* 0x000fe200078e0208 */
[----:B------:R-:W-:Y:S04]  /*5ac0*/  @!P0 SHF.R.U32.HI R0, RZ, R5, R0 ;  /* 0x00000005ff008219 */ /* 0x000fe80000011600 */
[----:B------:R-:W-:Y:S04]  /*5ad0*/  @!P0 SEL R0, R2, R0, !P2 ;  /* 0x0000000002008207 */ /* 0x000fe80005000000 */
[----:B------:R-:W-:Y:S01]  /*5ae0*/  @!P0 IADD3 R13, PT, PT, R13, -R0, RZ ;  /* 0x800000000d0d8210 */ /* 0x000fe20007ffe0ff */
[----:B------:R-:W-:Y:S01]  /*5af0*/  @!P0 IMAD R0, R9, R12, R0 ;  /* 0x0000000c09008224 */ /* 0x000fe200078e0200 */
[----:B------:R-:W-:Y:S01]  /*5b00*/  IADD3 R9, PT, PT, -R8, RZ, RZ ;  /* 0x000000ff08097210 */ /* 0x000fe20007ffe1ff */
[--C-:B------:R-:W-:Y:S02]  /*5b10*/  IMAD.MOV R12, RZ, RZ, -R2.reuse ;  /* 0x000000ffff0c7224 */ /* 0x100fe400078e0a02 */
[----:B------:R-:W-:Y:S02]  /*5b20*/  @!P0 IMAD R8, R13, R37, R2 ;  /* 0x000000250d088224 */ /* 0x000fe400078e0202 */
[----:B------:R-:W-:Y:S02]  /*5b30*/  @!P0 IMAD.MOV.U32 R2, RZ, RZ, R0 ;  /* 0x000000ffff028224 */ /* 0x000fe400078e0000 */
[----:B------:R-:W-:Y:S02]  /*5b40*/  IMAD R11, R3, R12, R11 ;  /* 0x0000000c030b7224 */ /* 0x000fe400078e020b */
[----:B------:R-:W-:Y:S02]  /*5b50*/  IMAD R10, R6, R9, R10 ;  /* 0x00000009060a7224 */ /* 0x000fe400078e020a */
[----:B------:R-:W-:Y:S02]  /*5b60*/  IMAD R11, R2, R3, R11 ;  /* 0x00000003020b7224 */ /* 0x000fe400078e020b */
[----:B------:R-:W-:Y:S02]  /*5b70*/  IMAD R10, R8, R6, R10 ;  /* 0x00000006080a7224 */ /* 0x000fe400078e020a */
.L_x_120:
[----:B------:R-:W-:Y:S05]  /*5b80*/  BRA.U UP1, `(.L_x_121) ;  /* 0x0000000101107547 */ /* 0x000fea000b800000 */
[----:B------:R-:W-:Y:S04]  /*5b90*/  MOV R2, UR14 ;  /* 0x0000000e00027c02 */ /* 0x000fe80008000f00 */
[----:B------:R-:W-:Y:S04]  /*5ba0*/  SHF.L.U32 R2, R2, 0x1f, RZ ;  /* 0x0000001f02027819 */ /* 0x000fe800000006ff */
[----:B------:R-:W1:Y:S02]  /*5bb0*/  SYNCS.PHASECHK.TRANS64.TRYWAIT P0, [UR6+0x278], R2 ;  /* 0x00027802ff0075a7 */ /* 0x000e640008001106 */
[----:B-1----:R-:W-:Y:S05]  /*5bc0*/  @!P0 BRA `(.L_x_122) ;  /* 0x0000005000e88947 */ /* 0x002fea0003800000 */
.L_x_121:
[----:B------:R-:W-:Y:S02]  /*5bd0*/  R2UR UR27, R14 ;  /* 0x000000000e1b72ca */ /* 0x000fe400000e0000 */
[----:B------:R-:W-:Y:S02]  /*5be0*/  R2UR UR26, R15 ;  /* 0x000000000f1a72ca */ /* 0x000fe400000e0000 */
[----:B------:R-:W-:Y:S02]  /*5bf0*/  ISETP.NE.U32.AND P2, PT, RZ, UR4, PT ;  /* 0x00000004ff007c0c */ /* 0x000fe4000bf45070 */
[----:B------:R-:W-:Y:S02]  /*5c00*/  SHF.L.U32 R14, R29, 0x1f, RZ ;  /* 0x0000001f1d0e7819 */ /* 0x000fe400000006ff */
[----:B------:R-:W-:Y:S05]  /*5c10*/  ISETP.NE.AND.EX P2, PT, RZ, UR5, PT, P2 ;  /* 0x00000005ff007c0c */ /* 0x000fea000bf45320 */
[----:B------:R-:W-:Y:S02]  /*5c20*/  USHF.L.U32 UR27, UR27, 0x7, URZ ;  /* 0x000000071b1b7899 */ /* 0x000fe400080006ff */
[----:B------:R-:W-:Y:S01]  /*5c30*/  UIMAD UR26, UR26, 0x60, URZ ;  /* 0x000000601a1a78a4 */ /* 0x000fe2000f8e02ff */
[----:B------:R-:W-:Y:S11]  /*5c40*/  BRA.U !UP3, `(.L_x_123) ;  /* 0x000000010b347547 */ /* 0x000ff6000b800000 */
[----:B------:R-:W-:Y:S01]  /*5c50*/  UPLOP3.LUT UP0, UPT, UPT, UPT, UP2, 0x80, 0x8 ;  /* 0x000000000008789c */ /* 0x000fe20003f0f020 */
[----:B-1----:R-:W-:Y:S02]  /*5c60*/  HFMA2 R0, -RZ, RZ, 0, 5.9604644775390625e-08 ;  /* 0x00000001ff007431 */ /* 0x002fe400000001ff */
[----:B------:R-:W-:Y:S03]  /*5c70*/  IMAD.MOV.U32 R92, RZ, RZ, 0x1 ;  /* 0x00000001ff5c7424 */ /* 0x000fe600078e00ff */
[----:B------:R-:W-:Y:S05]  /*5c80*/  PLOP3.LUT P0, PT, PT, PT, UP0, 0x80, 0x8 ;  /* 0x000000000008781c */ /* 0x000fea0003f0f008 */
[----:B------:R-:W1:Y:S01]  /*5c90*/  @UP0 LDCU.64 UR10, c[0x0][0x888] ;  /* 0x00011100ff0a07ac */ /* 0x000e620008000a00 */
[----:B------:R-:W-:Y:S07]  /*5ca0*/  @UP0 UIMAD UR8, UR36, UR4, URZ ;  /* 0x00000004240802a4 */ /* 0x000fee000f8e02ff */
[----:B------:R-:W-:Y:S01]  /*5cb0*/  @!P0 PRMT R92, R0, 0x7610, R92 ;  /* 0x00007610005c8816 */ /* 0x000fe2000000005c */
[----:B-1----:R-:W-:Y:S03]  /*5cc0*/  @UP0 UIMAD.WIDE UR10, UR8, 0x4, UR10 ;  /* 0x00000004080a08a5 */ /* 0x002fe6000f8e020a */
[----:B------:R-:W1:Y:S03]  /*5cd0*/  @!UP0 LDCU UR8, c[0x0][0x880] ;  /* 0x00011000ff0887ac */ /* 0x000e660008000800 */
[----:B------:R-:W-:Y:S01]  /*5ce0*/  IMAD.U32 R8, RZ, RZ, UR10 ;  /* 0x0000000aff087e24 */ /* 0x000fe2000f8e00ff */
[----:B------:R-:W-:Y:S05]  /*5cf0*/  MOV R9, UR11 ;  /* 0x0000000b00097c02 */ /* 0x000fea0008000f00 */
[----:B-----5:R4:W5:Y:S02]  /*5d00*/  @P0 LDG.E R49, desc[UR46][R8.64] ;  /* 0x0000002e08310981 */ /* 0x020964000c1e1900 */
[----:B-1--4-:R-:W-:Y:S07]  /*5d10*/  @!P0 IMAD.U32 R49, RZ, RZ, UR8 ;  /* 0x00000008ff318e24 */ /* 0x012fee000f8e00ff */
.L_x_123:
[----:B-----5:R-:W-:Y:S01]  /*5d20*/  @!P2 FSETP.EQ.AND P0, PT, R49, RZ, PT ;  /* 0x000000ff3100a20b */ /* 0x020fe20003f02000 */
[----:B------:R-:W-:Y:S01]  /*5d30*/  @!UPT UIADD3 URZ, UPT, UPT, URZ, URZ, URZ ;  /* 0x000000fffffff290 */ /* 0x000fe2000fffe0ff */
[----:B------:R-:W-:Y:S11]  /*5d40*/  @!P2 BRA `(.L_x_124) ;  /* 0x000000000014a947 */ /* 0x000ff60003800000 */
[----:B------:R-:W-:Y:S02]  /*5d50*/  LOP3.LUT P2, RZ, R92, 0xff, RZ, 0xc0, !PT ;  /* 0x000000ff5cff7812 */ /* 0x000fe4000784c0ff */
[----:B------:R-:W-:Y:S04]  /*5d60*/  PLOP3.LUT P0, PT, PT, PT, UP0, 0x80, 0x8 ;  /* 0x000000000008781c */ /* 0x000fe80003f0f008 */
[----:B------:R-:W-:Y:S07]  /*5d70*/  PLOP3.LUT P0, PT, P0, PT, PT, 0x8, 0x80 ;  /* 0x000000000080781c */ /* 0x000fee000070e170 */
[----:B------:R-:W-:Y:S11]  /*5d80*/  @P2 FSETP.EQ.AND P0, PT, R49, RZ, PT ;  /* 0x000000ff3100220b */ /* 0x000ff60003f02000 */
[----:B------:R-:W-:Y:S02]  /*5d90*/  @!UPT UIADD3 URZ, UPT, UPT, URZ, URZ, URZ ;  /* 0x000000fffffff290 */ /* 0x000fe4000fffe0ff */
.L_x_124:
[----:B------:R-:W4:Y:S01]  /*5da0*/  SYNCS.PHASECHK.TRANS64.TRYWAIT P2, [UR6+0x258], R14 ;  /* 0x0002580eff0075a7 */ /* 0x000f220008041106 */
[----:B------:R-:W-:Y:S04]  /*5db0*/  ELECT P4, URZ, PT ;  /* 0x0000000000ff782f */ /* 0x000fe80003880000 */
[----:B------:R-:W-:Y:S11]  /*5dc0*/  PLOP3.LUT P4, PT, P0, P4, PT, 0xf2, 0x2f ;  /* 0x00000000002f781c */ /* 0x000ff60000789e72 */
[----:B------:R-:W-:Y:S02]  /*5dd0*/  @!UPT UIADD3 URZ, UPT, UPT, URZ, URZ, URZ ;  /* 0x000000fffffff290 */ /* 0x000fe4000fffe0ff */
[----:B--2---:R-:W-:Y:S05]  /*5de0*/  @!P4 IADD3 R8, P0, PT, R30, 0x580, RZ ;  /* 0x000005801e08c810 */ /* 0x004fea0007f1e0ff */
[----:B-1----:R-:W-:Y:S01]  /*5df0*/  @!P4 IMAD.X R2, RZ, RZ, R31, P0 ;  /* 0x000000ffff02c224 */ /* 0x002fe200000e061f */
[----:B----4-:R-:W-:Y:S07]  /*5e00*/  @!P2 BRA `(.L_x_125) ;  /* 0x000000500070a947 */ /* 0x010fee0003800000 */
.L_x_270:
[----:B------:R-:W-:Y:S01]  /*5e10*/  @!P4 R2UR UR8, R2 ;  /* 0x000000000208c2ca */ /* 0x000fe200000e0000 */
[----:B------:R-:W-:Y:S01]  /*5e20*/  VOTEU.ALL UP1, P4 ;  /* 0x0000000000ff7886 */ /* 0x000fe20002020000 */
[----:B------:R-:W-:Y:S01]  /*5e30*/  @!P4 R2UR UR9, R8 ;  /* 0x000000000809c2ca */ /* 0x000fe200000e0000 */
[----:B-1----:R-:W-:Y:S01]  /*5e40*/  @!P4 IMAD.MOV.U32 R0, RZ, RZ, 0x2000 ;  /* 0x00002000ff00c424 */ /* 0x002fe200078e00ff */
[----:B------:R-:W-:Y:S01]  /*5e50*/  UMOV UR10, 0x0 ;  /* 0x00000000000a7882 */ /* 0x000fe20000000000 */
[----:B------:R-:W-:Y:S01]  /*5e60*/  UMOV UR11, 0x10000000 ;  /* 0x10000000000b7882 */ /* 0x000fe20000000000 */
[----:B------:R-:W-:Y:S01]  /*5e70*/  @!UP1 UIADD3 UR24, UPT, UPT, UR6, 0x400, URZ ;  /* 0x0000040006189890 */ /* 0x000fe2000fffe0ff */
[----:B------:R-:W-:Y:S01]  /*5e80*/  VOTEU.ALL UP1, P4 ;  /* 0x0000000000ff7886 */ /* 0x000fe20002020000 */
[----:B------:R-:W-:Y:S05]  /*5e90*/  UMOV UR28, UR36 ;  /* 0x00000024001c7c82 */ /* 0x000fea0008000000 */
[----:B------:R-:W-:Y:S01]  /*5ea0*/  IMAD.U32 R9, RZ, RZ, UR8 ;  /* 0x00000008ff097e24 */ /* 0x000fe2000f8e00ff */
[----:B------:R-:W-:Y:S01]  /*5eb0*/  UPRMT UR8, UR37, 0x654, UR25 ;  /* 0x0000065425087896 */ /* 0x000fe20008000019 */
[----:B------:R-:W-:Y:S03]  /*5ec0*/  IMAD.U32 R8, RZ, RZ, UR9 ;  /* 0x00000009ff087e24 */ /* 0x000fe6000f8e00ff */
[----:B------:R-:W-:Y:S02]  /*5ed0*/  @!P4 R2UR UR13, R9 ;  /* 0x00000000090dc2ca */ /* 0x000fe400000e0000 */
[----:B------:R-:W-:Y:S02]  /*5ee0*/  @!P4 R2UR UR12, R8 ;  /* 0x00000000080cc2ca */ /* 0x000fe400000e0000 */
[----:B------:R-:W-:Y:S05]  /*5ef0*/  @!P4 IADD3 R8, P0, PT, R30, 0x580, RZ ;  /* 0x000005801e08c810 */ /* 0x000fea0007f1e0ff */
[----:B------:R-:W-:Y:S06]  /*5f00*/  @!P4 IMAD.X R2, RZ, RZ, R31, P0 ;  /* 0x000000ffff02c224 */ /* 0x000fec00000e061f */
[----:B------:R1:W-:Y:S01]  /*5f10*/  @!UP1 UTMALDG.3D [UR24], [UR12], desc[UR10] ;  /* 0x00000a180c0095b4 */ /* 0x0003e20008011000 */
[----:B------:R1:W-:Y:S01]  /*5f20*/  @!P4 SYNCS.ARRIVE.TRANS64.RED.A0TR RZ, [UR6+0x240], R0 ;  /* 0x00024000ffffc9a7 */ /* 0x0003e20008300406 */
[----:B------:R-:W-:Y:S01]  /*5f30*/  SYNCS.ARRIVE.TRANS64.RED.A1T0 RZ, [UR8], RZ ;  /* 0x000000ffffff79a7 */ /* 0x000fe20008100408 */
[----:B------:R-:W2:Y:S02]  /*5f40*/  SYNCS.PHASECHK.TRANS64.TRYWAIT P2, [UR6+0x260], R14 ;  /* 0x0002600eff0075a7 */ /* 0x000ea40008041106 */
[----:B-12---:R-:W-:Y:S05]  /*5f50*/  @!P2 BRA `(.L_x_126) ;  /* 0x000000500034a947 */ /* 0x006fea0003800000 */
.L_x_272:
[----:B------:R-:W2:Y:S01]  /*5f60*/  LDC.64 R12, c[0x0][0xb18] ;  /* 0x0002c600ff0c7b82 */ /* 0x000ea20000000a00 */
[----:B------:R-:W-:Y:S01]  /*5f70*/  @!P4 R2UR UR8, R2 ;  /* 0x000000000208c2ca */ /* 0x000fe200000e0000 */
[----:B------:R-:W-:Y:S01]  /*5f80*/  VOTEU.ALL UP1, P4 ;  /* 0x0000000000ff7886 */ /* 0x000fe20002020000 */
[----:B------:R-:W-:Y:S01]  /*5f90*/  @!P4 R2UR UR9, R8 ;  /* 0x000000000809c2ca */ /* 0x000fe200000e0000 */
[----:B-1----:R-:W-:Y:S01]  /*5fa0*/  @!P4 IMAD.MOV.U32 R0, RZ, RZ, 0x2000 ;  /* 0x00002000ff00c424 */ /* 0x002fe200078e00ff */
[----:B------:R-:W-:Y:S03]  /*5fb0*/  UMOV UR10, 0x0 ;  /* 0x00000000000a7882 */ /* 0x000fe60000000000 */
[----:B------:R-:W1:Y:S01]  /*5fc0*/  @!P1 LDC R2, c[0x0][0xb0c] ;  /* 0x0002c300ff029b82 */ /* 0x000e620000000800 */
[----:B------:R-:W-:Y:S01]  /*5fd0*/  @!UP1 UIADD3 UR18, UPT, UPT, UR26, 0x20, URZ ;  /* 0x000000201a129890 */ /* 0x000fe2000fffe0ff */
[----:B------:R-:W-:Y:S01]  /*5fe0*/  @P3 SHF.R.U32.HI R26, RZ, 0x10, R21 ;  /* 0x00000010ff1a3819 */ /* 0x000fe20000011615 */
[----:B------:R-:W-:Y:S01]  /*5ff0*/  @!UP1 UIADD3 UR16, UPT, UPT, UR6, 0x2400, URZ ;  /* 0x0000240006109890 */ /* 0x000fe2000fffe0ff */
[----:B------:R-:W-:Y:S01]  /*6000*/  VIADD R28, R28, 0x1 ;  /* 0x000000011c1c7836 */ /* 0x000fe20000000000 */
[----:B------:R-:W-:Y:S01]  /*6010*/  VOTEU.ALL UP1, P4 ;  /* 0x0000000000ff7886 */ /* 0x000fe20002020000 */
[----:B------:R-:W-:Y:S01]  /*6020*/  UMOV UR11, 0x10000000 ;  /* 0x10000000000b7882 */ /* 0x000fe20000000000 */
[----:B------:R-:W-:Y:S01]  /*6030*/  UMOV UR19, UR27 ;  /* 0x0000001b00137c82 */ /* 0x000fe20008000000 */
[----:B------:R-:W-:Y:S01]  /*6040*/  IMAD.U32 R9, RZ, RZ, UR8 ;  /* 0x00000008ff097e24 */ /* 0x000fe2000f8e00ff */
[----:B------:R-:W-:Y:S01]  /*6050*/  UMOV UR20, UR36 ;  /* 0x0000002400147c82 */ /* 0x000fe20008000000 */
[----:B------:R-:W-:Y:S01]  /*6060*/  IMAD.U32 R8, RZ, RZ, UR9 ;  /* 0x00000009ff087e24 */ /* 0x000fe2000f8e00ff */
[----:B------:R-:W-:Y:S02]  /*6070*/  UPRMT UR8, UR37, 0x654, UR17 ;  /* 0x0000065425087896 */ /* 0x000fe40008000011 */
[----:B------:R-:W-:Y:S02]  /*6080*/  @!P4 R2UR UR13, R9 ;  /* 0x00000000090dc2ca */ /* 0x000fe400000e0000 */
[----:B------:R-:W-:Y:S02]  /*6090*/  @!P4 R2UR UR12, R8 ;  /* 0x00000000080cc2ca */ /* 0x000fe400000e0000 */
[----:B------:R-:W4:Y:S11]  /*60a0*/  LDC.64 R8, c[0x0][0xb10] ;  /* 0x0002c400ff087b82 */ /* 0x000f360000000a00 */
[----:B------:R1:W-:Y:S01]  /*60b0*/  @!UP1 UTMALDG.3D [UR16], [UR12], desc[UR10] ;  /* 0x00000a100c0095b4 */ /* 0x0003e20008011000 */
[----:B------:R5:W-:Y:S01]  /*60c0*/  @!P4 SYNCS.ARRIVE.TRANS64.RED.A0TR RZ, [UR6+0x248], R0 ;  /* 0x00024800ffffc9a7 */ /* 0x000be20008300406 */
[C---:B----4-:R-:W-:Y:S01]  /*60d0*/  @!P1 IMAD.HI.U32 R8, R11.reuse, R8, RZ ;  /* 0x000000080b089227 */ /* 0x050fe200078e00ff */
[----:B--2---:R-:W-:Y:S02]  /*60e0*/  @!P1 ISETP.NE.AND P0, PT, R12, 0x1, PT ;  /* 0x000000010c00980c */ /* 0x004fe40003f05270 */
[----:B-1----:R-:W-:Y:S01]  /*60f0*/  @!P1 ISETP.NE.AND P2, PT, R2, 0x1, PT ;  /* 0x000000010200980c */ /* 0x002fe20003f45270 */
[----:B------:R-:W-:Y:S01]  /*6100*/  SYNCS.ARRIVE.TRANS64.RED.A1T0 RZ, [UR8], RZ ;  /* 0x000000ffffff79a7 */ /* 0x000fe20008100408 */
[C---:B------:R-:W-:Y:S01]  /*6110*/  @!P1 IMAD.HI.U32 R13, R10.reuse, R13, RZ ;  /* 0x0000000d0a0d9227 */ /* 0x040fe200078e00ff */
[----:B------:R-:W-:Y:S04]  /*6120*/  @!P1 SHF.R.U32.HI R8, RZ, R9, R8 ;  /* 0x00000009ff089219 */ /* 0x000fe80000011608 */
[----:B------:R-:W-:Y:S01]  /*6130*/  @!P1 SEL R8, R11, R8, !P2 ;  /* 0x000000080b089207 */ /* 0x000fe20005000000 */
[----:B------:R-:W1:Y:S01]  /*6140*/  SYNCS.PHASECHK.TRANS64.TRYWAIT P5, [UR6+0x268], R14 ;  /* 0x0002680eff0075a7 */ /* 0x000e6200080a1106 */
[----:B-----5:R-:W2:Y:S02]  /*6150*/  @!P1 LDC R0, c[0x0][0xb20] ;  /* 0x0002c800ff009b82 */ /* 0x020ea40000000800 */
[----:B--2---:R-:W-:Y:S04]  /*6160*/  @!P1 SHF.R.U32.HI R0, RZ, R0, R13 ;  /* 0x00000000ff009219 */ /* 0x004fe8000001160d */
[----:B------:R-:W-:Y:S05]  /*6170*/  @!P1 SEL R9, R10, R0, !P0 ;  /* 0x000000000a099207 */ /* 0x000fea0004000000 */
[----:B------:R-:W-:Y:S02]  /*6180*/  @!P1 IMAD.IADD R0, R9, 0x1, -R8 ;  /* 0x0000000109009824 */ /* 0x000fe400078e0a08 */
[----:B------:R-:W-:Y:S02]  /*6190*/  @!P1 IMAD.IADD R8, R8, 0x1, -R9 ;  /* 0x0000000108089824 */ /* 0x000fe400078e0a09 */
[----:B------:R-:W-:Y:S02]  /*61a0*/  @!P1 IMAD R11, R0, R2, R11 ;  /* 0x00000002000b9224 */ /* 0x000fe400078e020b */
[----:B------:R-:W-:Y:S01]  /*61b0*/  @!P1 IMAD R10, R8, R12, R10 ;  /* 0x0000000c080a9224 */ /* 0x000fe200078e020a */
[----:B-1----:R-:W-:Y:S06]  /*61c0*/  @!P5 BRA `(.L_x_127) ;  /* 0x0000004c00b0d947 */ /* 0x002fec0003800000 */
.L_x_274:
[----:B------:R-:W-:Y:S01]  /*61d0*/  @!P4 IADD3 R2, P0, PT, R30, 0x580, RZ ;  /* 0x000005801e02c810 */ /* 0x000fe20007f1e0ff */
[----:B------:R-:W-:Y:S01]  /*61e0*/  VOTEU.ALL UP1, P4 ;  /* 0x0000000000ff7886 */ /* 0x000fe20002020000 */
[----:B------:R-:W-:Y:S01]  /*61f0*/  UMOV UR20, 0x0 ;  /* 0x0000000000147882 */ /* 0x000fe20000000000 */
[----:B------:R-:W-:Y:S01]  /*6200*/  UMOV UR21, 0x10000000 ;  /* 0x1000000000157882 */ /* 0x000fe20000000000 */
[----:B------:R-:W-:Y:S01]  /*6210*/  @!P4 R2UR UR9, R2 ;  /* 0x000000000209c2ca */ /* 0x000fe200000e0000 */
[----:B-1----:R-:W-:Y:S01]  /*6220*/  @!P4 IMAD.X R0, RZ, RZ, R31, P0 ;  /* 0x000000ffff00c224 */ /* 0x002fe200000e061f */
[----:B------:R-:W-:Y:S01]  /*6230*/  @!UP1 UIADD3 UR10, UPT, UPT, UR26, 0x40, URZ ;  /* 0x000000401a0a9890 */ /* 0x000fe2000fffe0ff */
[----:B------:R-:W-:Y:S01]  /*6240*/  ISETP.NE.AND P0, PT, R28, 0x2, PT ;  /* 0x000000021c00780c */ /* 0x000fe20003f05270 */
[----:B------:R-:W-:Y:S01]  /*6250*/  UMOV UR11, UR27 ;  /* 0x0000001b000b7c82 */ /* 0x000fe20008000000 */
[----:B------:R-:W-:Y:S01]  /*6260*/  UMOV UR12, UR36 ;  /* 0x00000024000c7c82 */ /* 0x000fe20008000000 */
[----:B------:R-:W-:Y:S01]  /*6270*/  @!P4 R2UR UR8, R0 ;  /* 0x000000000008c2ca */ /* 0x000fe200000e0000 */
[----:B------:R-:W-:Y:S01]  /*6280*/  IMAD.IADD R15, R10, 0x1, R90 ;  /* 0x000000010a0f7824 */ /* 0x000fe200078e025a */
[----:B------:R-:W-:Y:S01]  /*6290*/  @P3 R2UR UR36, R26 ;  /* 0x000000001a2432ca */ /* 0x000fe200000e0000 */
[----:B------:R-:W-:Y:S01]  /*62a0*/  IMAD.IADD R14, R11, 0x1, R91 ;  /* 0x000000010b0e7824 */ /* 0x000fe200078e025b */
[----:B------:R-:W-:Y:S02]  /*62b0*/  SEL R0, RZ, 0x1, P0 ;  /* 0x00000001ff007807 */ /* 0x000fe40000000000 */
[----:B------:R-:W-:Y:S01]  /*62c0*/  LOP3.LUT R29, R29, 0x1, RZ, 0x3c, !PT ;  /* 0x000000011d1d7812 */ /* 0x000fe200078e3cff */
[----:B------:R-:W-:Y:S01]  /*62d0*/  IMAD.U32 R8, RZ, RZ, UR9 ;  /* 0x00000009ff087e24 */ /* 0x000fe2000f8e00ff */
[----:B------:R-:W-:Y:S01]  /*62e0*/  @!UP1 UIADD3 UR9, UPT, UPT, UR6, 0x250, URZ ;  /* 0x0000025006099890 */ /* 0x000fe2000fffe0ff */
[----:B------:R-:W-:Y:S02]  /*62f0*/  LOP3.LUT R27, R27, R0, RZ, 0x3c, !PT ;  /* 0x000000001b1b7212 */ /* 0x000fe400078e3cff */
[----:B------:R-:W-:Y:S02]  /*6300*/  SEL R28, R28, RZ, P0 ;  /* 0x000000ff1c1c7207 */ /* 0x000fe40000000000 */
[----:B------:R-:W-:Y:S01]  /*6310*/  IMAD.U32 R9, RZ, RZ, UR8 ;  /* 0x00000008ff097e24 */ /* 0x000fe2000f8e00ff */
[----:B------:R-:W-:Y:S01]  /*6320*/  @!P4 R2UR UR18, R8 ;  /* 0x000000000812c2ca */ /* 0x000fe200000e0000 */
[----:B------:R-:W-:Y:S01]  /*6330*/  @!UP1 UIADD3 UR8, UPT, UPT, UR6, 0x4400, URZ ;  /* 0x0000440006089890 */ /* 0x000fe2000fffe0ff */
[----:B------:R-:W-:Y:S02]  /*6340*/  VOTEU.ALL UP1, P4 ;  /* 0x0000000000ff7886 */ /* 0x000fe40002020000 */
[----:B------:R-:W-:Y:S11]  /*6350*/  @!P4 R2UR UR19, R9 ;  /* 0x000000000913c2ca */ /* 0x000ff600000e0000 */
[----:B------:R-:W-:Y:S02]  /*6360*/  @!UPT UIADD3 URZ, UPT, UPT, URZ, URZ, URZ ;  /* 0x000000fffffff290 */ /* 0x000fe4000fffe0ff */
[----:B------:R4:W-:Y:S01]  /*6370*/  @!UP1 UTMALDG.3D [UR8], [UR18], desc[UR20] ;  /* 0x00001408120095b4 */ /* 0x0009e20008011000 */
[----:B------:R4:W-:Y:S01]  /*6380*/  @!P4 SYNCS.ARRIVE.TRANS64.RED.A0TR RZ, [UR6+0x250], R25 ;  /* 0x00025019ffffc9a7 */ /* 0x0009e20008300406 */
[----:B------:R-:W-:Y:S01]  /*6390*/  UPLOP3.LUT UP1, UPT, UPT, UPT, UPT, 0x80, 0x8 ;  /* 0x000000000008789c */ /* 0x000fe20003f2f070 */
[----:B------:R-:W-:Y:S01]  /*63a0*/  SYNCS.ARRIVE.TRANS64.RED.A1T0 RZ, [UR7], RZ ;  /* 0x000000ffffff79a7 */ /* 0x000fe20008100407 */
[----:B------:R-:W-:Y:S09]  /*63b0*/  @P3 BRA `(.L_x_128) ;  /* 0xfffffff000f83947 */ /* 0x000ff2000383ffff */
[----:B------:R-:W-:-:S04]  /*63c0*/  SHF.L.U32 R2, R29, 0x1f, RZ ;  /* 0x0000001f1d027819 */ /* 0x000fc800000006ff */
[----:B------:R-:W1:Y:S02]  /*63d0*/  SYNCS.PHASECHK.TRANS64.TRYWAIT P0, [UR6+0x258], R2 ;  /* 0x00025802ff0075a7 */ /* 0x000e640008001106 */
[----:B-1----:R-:W-:Y:S05]  /*63e0*/  @!P0 BRA `(.L_x_129) ;  /* 0x0000004c00408947 */ /* 0x002fea0003800000 */
.L_x_276:
[----:B------:R-:W2:Y:S02]  /*63f0*/  SYNCS.PHASECHK.TRANS64.TRYWAIT P0, [UR6+0x260], R2 ;  /* 0x00026002ff0075a7 */ /* 0x000ea40008001106 */
[----:B--2---:R-:W-:Y:S05]  /*6400*/  @!P0 BRA `(.L_x_130) ;  /* 0x0000004c00508947 */ /* 0x004fea0003800000 */
.L_x_278:
[----:B-1----:R-:W-:-:S07]  /*6410*/  MOV R0, UR6 ;  /* 0x0000000600007c02 */ /* 0x002fce0008000f00 */
.L_x_131:
[----:B-1----:R-:W-:-:S04]  /*6420*/  SHF.L.U32 R2, R29, 0x1f, RZ ;  /* 0x0000001f1d027819 */ /* 0x002fc800000006ff */
[----:B------:R1:W2:Y:S03]  /*6430*/  SYNCS.PHASECHK.TRANS64.TRYWAIT P0, [R0+URZ+0x268], R2 ;  /* 0x00026802000075a7 */ /* 0x0002a600080011ff */
[----:B--2---:R-:W-:Y:S05]  /*6440*/  @!P0 NANOSLEEP.SYNCS 0x989680 ;  /* 0x009896800000895d */ /* 0x004fea0003900000 */
[----:B------:R-:W2:Y:S02]  /*6450*/  @!P0 SYNCS.PHASECHK.TRANS64 P0, [R0+URZ+0x268], R2 ;  /* 0x00026802000085a7 */ /* 0x000ea400080010ff */
[----:B--2-4-:R-:W-:Y:S05]  /*6460*/  @P0 EXIT ;  /* 0x000000000000094d */ /* 0x014fea0003800000 */
[----:B------:R-:W-:Y:S05]  /*6470*/  BRA `(.L_x_131) ;  /* 0xfffffffc00e87947 */ /* 0x000fea000383ffff */
.L_x_118:
[----:B------:R-:W-:-:S06]  /*6480*/  UISETP.GE.AND UP1, UPT, UR10, 0x4, UPT ;  /* 0x000000040a00788c */ /* 0x000fcc000bf26270 */
[----:B------:R-:W-:-:S13]  /*6490*/  PLOP3.LUT P0, PT, PT, PT, UP1, 0x80, 0x8 ;  /* 0x000000000008781c */ /* 0x000fda0003f0f018 */
[----:B------:R-:W-:Y:S05]  /*64a0*/  @!P0 EXIT ;  /* 0x000000000000894d */ /* 0x000fea0003800000 */
[----:B------:R-:W-:Y:S01]  /*64b0*/  BAR.SYNC.DEFER_BLOCKING 0x6, 0xa0 ;  /* 0x0182800000007b1d */ /* 0x000fe20000010000 */
[C---:B------:R-:W-:Y:S01]  /*64c0*/  IMAD.SHL.U32 R2, R105.reuse, 0x20, RZ ;  /* 0x0000002069027824 */ /* 0x040fe200078e00ff */
[C---:B------:R-:W-:Y:S01]  /*64d0*/  SHF.L.U32 R36, R105.reuse, 0x10, RZ ;  /* 0x0000001069247819 */ /* 0x040fe200000006ff */
[C---:B------:R-:W-:Y:S01]  /*64e0*/  IMAD.SHL.U32 R104, R105.reuse, 0x4, RZ ;  /* 0x0000000469687824 */ /* 0x040fe200078e00ff */
[C---:B------:R-:W-:Y:S01]  /*64f0*/  LOP3.LUT R106, R105.reuse, 0x60, RZ, 0xc0, !PT ;  /* 0x00000060696a7812 */ /* 0x040fe200078ec0ff */
[----:B------:R-:W-:Y:S01]  /*6500*/  HFMA2 R101, -RZ, RZ, 0, 5.9604644775390625e-08 ;  /* 0x00000001ff657431 */ /* 0x000fe200000001ff */
[----:B------:R-:W-:Y:S02]  /*6510*/  UMOV UR48, 0x400 ;  /* 0x0000040000307882 */ /* 0x000fe40000000000 */
[----:B------:R-:W1:Y:S01]  /*6520*/  LDC R95, c[0x0][0x370] ;  /* 0x0000dc00ff5f7b82 */ /* 0x000e620000000800 */
[----:B------:R-:W-:Y:S01]  /*6530*/  ULEA UR48, UR37, UR48, 0x18 ;  /* 0x0000003025307291 */ /* 0x000fe2000f8ec0ff */
[----:B------:R-:W-:Y:S01]  /*6540*/  LOP3.LUT R3, R2, 0xc0, RZ, 0xc0, !PT ;  /* 0x000000c002037812 */ /* 0x000fe200078ec0ff */
[----:B------:R-:W-:Y:S01]  /*6550*/  HFMA2 R99, -RZ, RZ, 0, 0 ;  /* 0x00000000ff637431 */ /* 0x000fe200000001ff */
[----:B------:R-:W-:Y:S01]  /*6560*/  LOP3.LUT R103, R105, 0x2, RZ, 0xc0, !PT ;  /* 0x0000000269677812 */ /* 0x000fe200078ec0ff */
[----:B------:R-:W-:Y:S01]  /*6570*/  UIADD3 UR4, UPT, UPT, UR48, 0x400, URZ ;  /* 0x0000040030047890 */ /* 0x000fe2000fffe0ff */
[----:B------:R-:W-:Y:S01]  /*6580*/  LOP3.LUT R104, R3, 0x18, R104, 0xf8, !PT ;  /* 0x0000001803687812 */ /* 0x000fe200078ef868 */
[----:B------:R-:W-:Y:S01]  /*6590*/  IMAD.MOV.U32 R48, RZ, RZ, RZ ;  /* 0x000000ffff307224 */ /* 0x000fe200078e00ff */
[----:B------:R-:W2:Y:S01]  /*65a0*/  LDC R43, c[0x0][0xb0c] ;  /* 0x0002c300ff2b7b82 */ /* 0x000ea20000000800 */
[----:B------:R-:W-:Y:S01]  /*65b0*/  LOP3.LUT R36, R36, 0x600000, RZ, 0xc0, !PT ;  /* 0x0060000024247812 */ /* 0x000fe200078ec0ff */
[----:B------:R-:W-:Y:S01]  /*65c0*/  IMAD.MOV.U32 R109, RZ, RZ, RZ ;  /* 0x000000ffff6d7224 */ /* 0x000fe200078e00ff */
[----:B------:R-:W-:Y:S01]  /*65d0*/  LOP3.LUT R104, R104, 0xf20, R2, 0xf8, !PT ;  /* 0x00000f2068687812 */ /* 0x000fe200078ef802 */
[----:B------:R-:W-:Y:S01]  /*65e0*/  IMAD.U32 R97, RZ, RZ, UR4 ;  /* 0x00000004ff617e24 */ /* 0x000fe2000f8e00ff */
[----:B------:R-:W-:Y:S01]  /*65f0*/  LOP3.LUT R105, R105, 0x4, RZ, 0xc0, !PT ;  /* 0x0000000469697812 */ /* 0x000fe200078ec0ff */
[----:B------:R-:W3:Y:S01]  /*6600*/  LDCU.64 UR52, c[0x0][0x348] ;  /* 0x00006900ff3477ac */ /* 0x000ee20008000a00 */
[----:B------:R-:W-:Y:S01]  /*6610*/  MOV R100, RZ ;  /* 0x000000ff00647202 */ /* 0x000fe20000000f00 */
[----:B------:R-:W4:Y:S01]  /*6620*/  LDC R93, c[0x0][0xb20] ;  /* 0x0002c800ff5d7b82 */ /* 0x000f220000000800 */
[----:B------:R-:W3:Y:S01]  /*6630*/  LDS R0, [UR48+0x330] ;  /* 0x00033030ff007984 */ /* 0x000ee20008000800 */
[----:B------:R-:W-:Y:S01]  /*6640*/  IMAD R104, R104, 0x2, R97 ;  /* 0x0000000268687824 */ /* 0x000fe200078e0261 */
[----:B------:R-:W1:Y:S03]  /*6650*/  LDCU.64 UR38, c[0x0][0x888] ;  /* 0x00011100ff2677ac */ /* 0x000e660008000a00 */
[--C-:B------:R-:W-:Y:S01]  /*6660*/  IMAD R103, R103, -0x10, R104.reuse ;  /* 0xfffffff067677824 */ /* 0x100fe200078e0268 */
[----:B------:R-:W1:Y:S01]  /*6670*/  LDCU.64 UR44, c[0x0][0x890] ;  /* 0x00011200ff2c77ac */ /* 0x000e620008000a00 */
[----:B------:R-:W1:Y:S01]  /*6680*/  LDC R42, c[0x0][0xb30] ;  /* 0x0002cc00ff2a7b82 */ /* 0x000e620000000800 */
[----:B------:R-:W-:Y:S01]  /*6690*/  IMAD R102, R105, -0x10, R104 ;  /* 0xfffffff069667824 */ /* 0x000fe200078e0268 */
[----:B------:R-:W-:Y:S01]  /*66a0*/  UMOV UR50, URZ ;  /* 0x000000ff00327c82 */ /* 0x000fe20008000000 */
[----:B------:R-:W-:-:S05]  /*66b0*/  UMOV UR49, URZ ;  /* 0x000000ff00317c82 */ /* 0x000fca0008000000 */
[----:B------:R-:W1:Y:S08]  /*66c0*/  LDC.64 R88, c[0x0][0xb10] ;  /* 0x0002c400ff587b82 */ /* 0x000e700000000a00 */
[----:B------:R-:W1:Y:S08]  /*66d0*/  LDC.64 R40, c[0x0][0xb18] ;  /* 0x0002c600ff287b82 */ /* 0x000e700000000a00 */
[----:B------:R-:W1:Y:S08]  /*66e0*/  LDC.64 R38, c[0x0][0xb28] ;  /* 0x0002ca00ff267b82 */ /* 0x000e700000000a00 */
[----:B------:R-:W1:Y:S01]  /*66f0*/  LDC.64 R86, c[0x0][0x8b0] ;  /* 0x00022c00ff567b82 */ /* 0x000e620000000a00 */
[----:B---3--:R-:W-:-:S07]  /*6700*/  IMAD.IADD R36, R0, 0x1, R36 ;  /* 0x0000000100247824 */ /* 0x008fce00078e0224 */
[----:B------:R-:W3:Y:S08]  /*6710*/  LDC.64 R84, c[0x0][0x8a8] ;  /* 0x00022a00ff547b82 */ /* 0x000ef00000000a00 */
[----:B--2-4-:R-:W1:Y:S02]  /*6720*/  LDC R94, c[0x0][0x374] ;  /* 0x0000dd00ff5e7b82 */ /* 0x014e640000000800 */
.L_x_168:
[----:B------:R-:W-:Y:S02]  /*6730*/  LEA R0, R109, UR48, 0x3 ;  /* 0x000000306d007c11 */ /* 0x000fe4000f8e18ff */
[----:B------:R-:W-:Y:S02]  /*6740*/  SHF.L.U32 R2, R99, 0x1f, RZ ;  /* 0x0000001f63027819 */ /* 0x000fe400000006ff */
[----:B-1----:R-:W-:Y:S02]  /*6750*/  LEA R16, R109, UR48, 0x4 ;  /* 0x000000306d107c11 */ /* 0x002fe4000f8e20ff */
[----:B------:R-:W2:Y:S02]  /*6760*/  SYNCS.PHASECHK.TRANS64.TRYWAIT P0, [R0+URZ+0x280], R2 ;  /* 0x00028002000075a7 */ /* 0x000ea400080011ff */
[----:B--23--:R-:W-:Y:S05]  /*6770*/  @!P0 BRA `(.L_x_132) ;  /* 0x00000048008c8947 */ /* 0x00cfea0003800000 */
.L_x_279:
[----:B------:R-:W4:Y:S01]  /*6780*/  LDC.64 R10, c[0x0][0xb10] ;  /* 0x0002c400ff0a7b82 */ /* 0x000f220000000a00 */
[----:B------:R-:W3:Y:S01]  /*6790*/  LDS.128 R16, [R16+0x310] ;  /* 0x0003100010107984 */ /* 0x000ee20000000c00 */
[----:B-1----:R-:W-:Y:S01]  /*67a0*/  ISETP.NE.AND P1, PT, R42, 0x1, PT ;  /* 0x000000012a00780c */ /* 0x002fe20003f25270 */
[----:B--2---:R-:W-:Y:S01]  /*67b0*/  VIADD R0, R0, 0x290 ;  /* 0x0000029000007836 */ /* 0x004fe20000000000 */
[----:B------:R-:W-:Y:S04]  /*67c0*/  ISETP.GE.AND P0, PT, R37, 0x1, PT ;  /* 0x000000012500780c */ /* 0x000fe80003f06270 */
[----:B------:R-:W1:Y:S01]  /*67d0*/  LDC.64 R8, c[0x0][0xb18] ;  /* 0x0002c600ff087b82 */ /* 0x000e620000000a00 */
[----:B------:R-:W-:Y:S01]  /*67e0*/  PRMT R0, RZ, 0x654, R0 ;  /* 0x00000654ff007816 */ /* 0x000fe20000000000 */
[----:B------:R-:W-:Y:S01]  /*67f0*/  @!PT LDS RZ, [RZ] ;  /* 0x00000000fffff984 */ /* 0x000fe20000000800 */
[----:B------:R-:W-:Y:S01]  /*6800*/  @!PT LDS RZ, [RZ] ;  /* 0x00000000fffff984 */ /* 0x000fe20000000800 */
[----:B------:R-:W-:Y:S01]  /*6810*/  @!PT LDS RZ, [RZ] ;  /* 0x00000000fffff984 */ /* 0x000fe20000000800 */
[----:B------:R-:W-:Y:S01]  /*6820*/  @!PT LDS RZ, [RZ] ;  /* 0x00000000fffff984 */ /* 0x000fe20000000800 */
[----:B------:R2:W-:Y:S06]  /*6830*/  MEMBAR.ALL.CTA ;  /* 0x0000000000007992 */ /* 0x0005ec0000008000 */
[----:B--2---:R-:W2:Y:S01]  /*6840*/  FENCE.VIEW.ASYNC.S ;  /* 0x00000000000073c6 */ /* 0x004ea20000000000 */
[----:B------:R-:W1:Y:S08]  /*6850*/  @!P1 LDC R12, c[0x0][0xb20] ;  /* 0x0002c800ff0c9b82 */ /* 0x000e700000000800 */
[----:B------:R-:W1:Y:S01]  /*6860*/  @!P1 LDC R7, c[0x0][0xb0c] ;  /* 0x0002c300ff079b82 */ /* 0x000e620000000800 */
[----:B--2---:R2:W-:Y:S01]  /*6870*/  SYNCS.ARRIVE.TRANS64.RED.A1T0 RZ, [R0+URZ], RZ ;  /* 0x000000ff00ff79a7 */ /* 0x0045e200081004ff */
[----:B---3--:R-:W-:Y:S04]  /*6880*/  LOP3.LUT P4, RZ, R18, 0x1, RZ, 0xc0, !PT ;  /* 0x0000000112ff7812 */ /* 0x008fe8000788c0ff */
[----:B------:R-:W-:Y:S09]  /*6890*/  P2R R107, PR, RZ, 0x10 ;  /* 0x00000010ff6b7803 */ /* 0x000ff20000000000 */
[----:B------:R-:W-:Y:S02]  /*68a0*/  @P4 MOV R45, R16 ;  /* 0x00000010002d4202 */ /* 0x000fe40000000f00 */
[----:B------:R-:W-:Y:S01]  /*68b0*/  @P4 LOP3.LUT R44, R17, 0xffff, RZ, 0xc0, !PT ;  /* 0x0000ffff112c4812 */ /* 0x000fe200078ec0ff */
[----:B--2-4-:R-:W-:Y:S06]  /*68c0*/  @!P0 BRA `(.L_x_133) ;  /* 0x0000000000a48947 */ /* 0x014fec0003800000 */
[----:B------:R-:W-:Y:S01]  /*68d0*/  IMAD.HI.U32 R0, R94, R41, RZ ;  /* 0x000000295e007227 */ /* 0x000fe200078e00ff */
[----:B------:R-:W-:Y:S02]  /*68e0*/  ISETP.NE.AND P0, PT, R40, 0x1, PT ;  /* 0x000000012800780c */ /* 0x000fe40003f05270 */
[----:B------:R-:W-:Y:S01]  /*68f0*/  ISETP.NE.AND P2, PT, R37, 0x1, PT ;  /* 0x000000012500780c */ /* 0x000fe20003f45270 */
[----:B------:R-:W-:Y:S01]  /*6900*/  IMAD.HI.U32 R4, R95, R88, RZ ;  /* 0x000000585f047227 */ /* 0x000fe200078e00ff */
[----:B------:R-:W-:Y:S02]  /*6910*/  SHF.R.U32.HI R0, RZ, R93, R0 ;  /* 0x0000005dff007219 */ /* 0x000fe40000011600 */
[----:B------:R-:W-:Y:S01]  /*6920*/  ISETP.NE.AND P3, PT, R43, 0x1, PT ;  /* 0x000000012b00780c */ /* 0x000fe20003f65270 */
[----:B------:R-:W-:Y:S01]  /*6930*/  IMAD.HI.U32 R6, R44, R41, RZ ;  /* 0x000000292c067227 */ /* 0x000fe200078e00ff */
[-C--:B------:R-:W-:Y:S02]  /*6940*/  SHF.R.U32.HI R4, RZ, R89.reuse, R4 ;  /* 0x00000059ff047219 */ /* 0x080fe40000011604 */
[----:B------:R-:W-:Y:S01]  /*6950*/  SEL R0, R94, R0, !P0 ;  /* 0x000000005e007207 */ /* 0x000fe20004000000 */
[----:B------:R-:W-:Y:S01]  /*6960*/  IMAD.HI.U32 R5, R45, R88, RZ ;  /* 0x000000582d057227 */ /* 0x000fe200078e00ff */
[----:B------:R-:W-:Y:S03]  /*6970*/  SEL R4, R95, R4, !P3 ;  /* 0x000000045f047207 */ /* 0x000fe60005800000 */
[-C--:B------:R-:W-:Y:S01]  /*6980*/  IMAD.HI.U32 R3, R0, R38.reuse, RZ ;  /* 0x0000002600037227 */ /* 0x080fe200078e00ff */
[----:B------:R-:W-:Y:S03]  /*6990*/  SHF.R.U32.HI R5, RZ, R89, R5 ;  /* 0x00000059ff057219 */ /* 0x000fe60000011605 */
[----:B------:R-:W-:Y:S01]  /*69a0*/  IMAD.HI.U32 R2, R4, R38, RZ ;  /* 0x0000002604027227 */ /* 0x000fe200078e00ff */
[----:B------:R-:W-:Y:S02]  /*69b0*/  @P2 SHF.R.U32.HI R0, RZ, R39, R3 ;  /* 0x00000027ff002219 */ /* 0x000fe40000011603 */
[----:B------:R-:W-:Y:S02]  /*69c0*/  SHF.R.U32.HI R3, RZ, R93, R6 ;  /* 0x0000005dff037219 */ /* 0x000fe40000011606 */
[----:B------:R-:W-:Y:S01]  /*69d0*/  @P2 SHF.R.U32.HI R4, RZ, R39, R2 ;  /* 0x00000027ff042219 */ /* 0x000fe20000011602 */
[----:B------:R-:W-:Y:S01]  /*69e0*/  IMAD R0, R37, R0, RZ ;  /* 0x0000000025007224 */ /* 0x000fe200078e02ff */
[----:B------:R-:W-:Y:S02]  /*69f0*/  SEL R3, R44, R3, !P0 ;  /* 0x000000032c037207 */ /* 0x000fe40004000000 */
[----:B------:R-:W-:Y:S01]  /*6a00*/  SEL R2, R45, R5, !P3 ;  /* 0x000000052d027207 */ /* 0x000fe20005800000 */
[----:B------:R-:W-:Y:S01]  /*6a10*/  IMAD R5, R37, R4, RZ ;  /* 0x0000000425057224 */ /* 0x000fe200078e02ff */
[C---:B------:R-:W-:Y:S01]  /*6a20*/  ISETP.GE.AND P0, PT, R3.reuse, R0, PT ;  /* 0x000000000300720c */ /* 0x040fe20003f06270 */
[C---:B------:R-:W-:Y:S03]  /*6a30*/  IMAD.HI.U32 R0, R3.reuse, R38, RZ ;  /* 0x0000002603007227 */ /* 0x040fe600078e00ff */
[C---:B------:R-:W-:Y:S02]  /*6a40*/  ISETP.GE.OR P0, PT, R2.reuse, R5, P0 ;  /* 0x000000050200720c */ /* 0x040fe40000706670 */
[----:B------:R-:W-:Y:S04]  /*6a50*/  SHF.R.U32.HI R0, RZ, R39, R0 ;  /* 0x00000027ff007219 */ /* 0x000fe80000011600 */
        /* <DEDUP_REMOVED lines=15> */
[----:B------:R-:W-:Y:S07]  /*6b50*/  IMAD R44, R3, R40, R44 ;  /* 0x00000028032c7224 */ /* 0x000fee00078e022c */
.L_x_133:
[----:B-1----:R-:W-:Y:S01]  /*6b60*/  @!P1 ISETP.NE.AND P0, PT, R8, 0x1, PT ;  /* 0x000000010800980c */ /* 0x002fe20003f05270 */
[----:B------:R-:W-:Y:S01]  /*6b70*/  @!P1 IMAD.HI.U32 R2, R44, R9, RZ ;  /* 0x000000092c029227 */ /* 0x000fe200078e00ff */
[----:B------:R-:W-:Y:S01]  /*6b80*/  R2UR UR42, R14 ;  /* 0x000000000e2a72ca */ /* 0x000fe200000e0000 */
[----:B------:R-:W-:Y:S01]  /*6b90*/  BSSY.RECONVERGENT B6, `(.L_x_134) ;  /* 0x0000031000067945 */ /* 0x000fe20003800200 */
[----:B------:R-:W-:Y:S01]  /*6ba0*/  R2UR UR41, R15 ;  /* 0x000000000f2972ca */ /* 0x000fe200000e0000 */
[----:B------:R-:W-:Y:S01]  /*6bb0*/  @!P1 IMAD.HI.U32 R0, R45, R10, RZ ;  /* 0x0000000a2d009227 */ /* 0x000fe200078e00ff */
[----:B------:R-:W-:Y:S02]  /*6bc0*/  @!P1 SHF.R.U32.HI R2, RZ, R12, R2 ;  /* 0x0000000cff029219 */ /* 0x000fe40000011602 */
[----:B------:R-:W-:Y:S01]  /*6bd0*/  @!P1 ISETP.NE.AND P2, PT, R7, 0x1, PT ;  /* 0x000000010700980c */ /* 0x000fe20003f45270 */
[----:B------:R-:W-:Y:S01]  /*6be0*/  VIADD R109, R109, 0x1 ;  /* 0x000000016d6d7836 */ /* 0x000fe20000000000 */
[----:B------:R-:W-:Y:S02]  /*6bf0*/  @!P1 SEL R2, R44, R2, !P0 ;  /* 0x000000022c029207 */ /* 0x000fe40004000000 */
[----:B------:R-:W-:Y:S02]  /*6c00*/  @!P1 SHF.R.U32.HI R0, RZ, R11, R0 ;  /* 0x0000000bff009219 */ /* 0x000fe40000011600 */
[----:B------:R-:W-:Y:S01]  /*6c10*/  LOP3.LUT P0, RZ, R97, 0x1b0, RZ, 0xc0, !PT ;  /* 0x000001b061ff7812 */ /* 0x000fe2000780c0ff */
[----:B------:R-:W-:Y:S01]  /*6c20*/  USHF.L.U32 UR42, UR42, 0x7, URZ ;  /* 0x000000072a2a7899 */ /* 0x000fe200080006ff */
[----:B------:R-:W-:Y:S01]  /*6c30*/  @!P1 SEL R3, R45, R0, !P2 ;  /* 0x000000002d039207 */ /* 0x000fe20005000000 */
[----:B------:R-:W-:Y:S01]  /*6c40*/  UIMAD UR41, UR41, 0x60, URZ ;  /* 0x00000060292978a4 */ /* 0x000fe2000f8e02ff */
[----:B------:R-:W-:Y:S03]  /*6c50*/  @P4 SHF.R.U32.HI R98, RZ, 0x10, R17 ;  /* 0x00000010ff624819 */ /* 0x000fe60000011611 */
[----:B------:R-:W-:Y:S02]  /*6c60*/  @!P1 IMAD.IADD R0, R2, 0x1, -R3 ;  /* 0x0000000102009824 */ /* 0x000fe400078e0a03 */
[----:B------:R-:W-:Y:S02]  /*6c70*/  @!P1 IMAD.IADD R2, R3, 0x1, -R2 ;  /* 0x0000000103029824 */ /* 0x000fe400078e0a02 */
[----:B------:R-:W-:Y:S02]  /*6c80*/  @!P1 IMAD R45, R0, R7, R45 ;  /* 0x00000007002d9224 */ /* 0x000fe400078e022d */
[----:B------:R-:W-:Y:S01]  /*6c90*/  @!P1 IMAD R44, R2, R8, R44 ;  /* 0x00000008022c9224 */ /* 0x000fe200078e022c */
[----:B------:R-:W-:Y:S06]  /*6ca0*/  @!P0 BRA `(.L_x_135) ;  /* 0x00000000007c8947 */ /* 0x000fec0003800000 */
[----:B------:R-:W1:Y:S01]  /*6cb0*/  LDCU.64 UR8, c[0x4][0x80] ;  /* 0x01001000ff0877ac */ /* 0x000e620008000a00 */
[----:B------:R-:W-:Y:S01]  /*6cc0*/  MOV R2, 0x0 ;  /* 0x0000000000027802 */ /* 0x000fe20000000f00 */
[----:B------:R-:W-:Y:S02]  /*6cd0*/  HFMA2 R12, -RZ, RZ, 0, 5.9604644775390625e-08 ;  /* 0x00000001ff0c7431 */ /* 0x000fe400000001ff */
[----:B------:R-:W-:Y:S01]  /*6ce0*/  IMAD.MOV.U32 R8, RZ, RZ, 0x70 ;  /* 0x00000070ff087424 */ /* 0x000fe200078e00ff */
[----:B------:R2:W3:Y:S01]  /*6cf0*/  LDC.64 R14, c[0x4][R2] ;  /* 0x01000000020e7b82 */ /* 0x0004e20000000a00 */
[----:B------:R-:W4:Y:S01]  /*6d00*/  LDCU.64 UR6, c[0x4][0x88] ;  /* 0x01001100ff0677ac */ /* 0x000f220008000a00 */
[----:B------:R-:W-:Y:S01]  /*6d10*/  IMAD.MOV.U32 R13, RZ, RZ, RZ ;  /* 0x000000ffff0d7224 */ /* 0x000fe200078e00ff */
[----:B------:R-:W2:Y:S01]  /*6d20*/  LDCU.64 UR4, c[0x4][0x8] ;  /* 0x01000100ff0477ac */ /* 0x000ea20008000a00 */
[----:B-1----:R-:W-:Y:S01]  /*6d30*/  MOV R5, UR9 ;  /* 0x0000000900057c02 */ /* 0x002fe20008000f00 */
[----:B------:R-:W-:Y:S01]  /*6d40*/  IMAD.U32 R4, RZ, RZ, UR8 ;  /* 0x00000008ff047e24 */ /* 0x000fe2000f8e00ff */
[----:B----4-:R-:W-:Y:S01]  /*6d50*/  MOV R7, UR7 ;  /* 0x0000000700077c02 */ /* 0x010fe20008000f00 */
[----:B------:R-:W-:Y:S01]  /*6d60*/  IMAD.U32 R6, RZ, RZ, UR6 ;  /* 0x00000006ff067e24 */ /* 0x000fe2000f8e00ff */
[----:B--2---:R-:W-:Y:S01]  /*6d70*/  MOV R11, UR5 ;  /* 0x00000005000b7c02 */ /* 0x004fe20008000f00 */
[----:B------:R-:W-:Y:S02]  /*6d80*/  IMAD.U32 R10, RZ, RZ, UR4 ;  /* 0x00000004ff0a7e24 */ /* 0x000fe4000f8e00ff */
[----:B------:R-:W-:Y:S07]  /*6d90*/  LEPC R20, `(.L_x_136) ;  /* 0x000000001014794e */ /* 0x000fee0000000000 */
[----:B---3-5:R-:W-:Y:S05]  /*6da0*/  CALL.ABS.NOINC R14 ;  /* 0x000000000e007343 */ /* 0x028fea0003c00000 */
.L_x_136:
[----:B------:R-:W1:Y:S01]  /*6db0*/  LDCU.64 UR8, c[0x4][0x80] ;  /* 0x01001000ff0877ac */ /* 0x000e620008000a00 */
[----:B------:R-:W2:Y:S01]  /*6dc0*/  LDC.64 R2, c[0x4][R2] ;  /* 0x0100000002027b82 */ /* 0x000ea20000000a00 */
[----:B------:R-:W-:Y:S02]  /*6dd0*/  HFMA2 R12, -RZ, RZ, 0, 5.9604644775390625e-08 ;  /* 0x00000001ff0c7431 */ /* 0x000fe400000001ff */
[----:B------:R-:W-:Y:S02]  /*6de0*/  IMAD.MOV.U32 R8, RZ, RZ, 0x70 ;  /* 0x00000070ff087424 */ /* 0x000fe400078e00ff */
[----:B------:R-:W-:Y:S01]  /*6df0*/  IMAD.MOV.U32 R13, RZ, RZ, RZ ;  /* 0x000000ffff0d7224 */ /* 0x000fe200078e00ff */
[----:B------:R-:W3:Y:S01]  /*6e00*/  LDCU.64 UR6, c[0x4][0x88] ;  /* 0x01001100ff0677ac */ /* 0x000ee20008000a00 */
[----:B------:R-:W4:Y:S01]  /*6e10*/  LDCU.64 UR4, c[0x4][0x8] ;  /* 0x01000100ff0477ac */ /* 0x000f220008000a00 */
[----:B-1----:R-:W-:Y:S02]  /*6e20*/  MOV R4, UR8 ;  /* 0x0000000800047c02 */ /* 0x002fe40008000f00 */
[----:B------:R-:W-:Y:S02]  /*6e30*/  MOV R5, UR9 ;  /* 0x0000000900057c02 */ /* 0x000fe40008000f00 */
[----:B---3--:R-:W-:Y:S01]  /*6e40*/  MOV R7, UR7 ;  /* 0x0000000700077c02 */ /* 0x008fe20008000f00 */
[----:B------:R-:W-:Y:S01]  /*6e50*/  IMAD.U32 R6, RZ, RZ, UR6 ;  /* 0x00000006ff067e24 */ /* 0x000fe2000f8e00ff */
[----:B----4-:R-:W-:Y:S01]  /*6e60*/  MOV R11, UR5 ;  /* 0x00000005000b7c02 */ /* 0x010fe20008000f00 */
[----:B------:R-:W-:Y:S02]  /*6e70*/  IMAD.U32 R10, RZ, RZ, UR4 ;  /* 0x00000004ff0a7e24 */ /* 0x000fe4000f8e00ff */
[----:B------:R-:W-:Y:S07]  /*6e80*/  LEPC R20, `(.L_x_135) ;  /* 0x000000001014794e */ /* 0x000fee0000000000 */
[----:B--2---:R-:W-:Y:S05]  /*6e90*/  CALL.ABS.NOINC R2 ;  /* 0x0000000002007343 */ /* 0x004fea0003c00000 */
.L_x_135:
[----:B------:R-:W-:Y:S05]  /*6ea0*/  BSYNC.RECONVERGENT B6 ;  /* 0x0000000000067941 */ /* 0x000fea0003800200 */
.L_x_134:
[----:B------:R-:W-:Y:S01]  /*6eb0*/  ISETP.NE.U32.AND P4, PT, R86, RZ, PT ;  /* 0x000000ff5600720c */ /* 0x000fe20003f85070 */
[----:B------:R-:W-:Y:S01]  /*6ec0*/  UISETP.NE.AND UP2, UPT, UR51, URZ, UPT ;  /* 0x000000ff3300728c */ /* 0x000fe2000bf45270 */
[----:B------:R-:W-:Y:S01]  /*6ed0*/  ISETP.NE.U32.AND P2, PT, RZ, UR38, PT ;  /* 0x00000026ff007c0c */ /* 0x000fe2000bf45070 */
[----:B------:R-:W-:Y:S01]  /*6ee0*/  UISETP.NE.U32.AND UP1, UPT, UR44, URZ, UPT ;  /* 0x000000ff2c00728c */ /* 0x000fe2000bf25070 */
[----:B------:R-:W-:Y:S01]  /*6ef0*/  ISETP.NE.AND.EX P4, PT, R87, RZ, PT, P4 ;  /* 0x000000ff5700720c */ /* 0x000fe20003f85340 */
[----:B------:R-:W-:Y:S01]  /*6f00*/  UPLOP3.LUT UP0, UPT, UPT, UPT, UPT, 0x40, 0x4 ;  /* 0x000000000004789c */ /* 0x000fe20003f0e870 */
[----:B------:R-:W-:Y:S01]  /*6f10*/  ISETP.NE.AND.EX P2, PT, RZ, UR39, PT, P2 ;  /* 0x00000027ff007c0c */ /* 0x000fe2000bf45320 */
[----:B------:R-:W-:Y:S01]  /*6f20*/  UISETP.NE.AND.EX UP1, UPT, UR45, URZ, UPT, UP1 ;  /* 0x000000ff2d00728c */ /* 0x000fe2000bf25310 */
[----:B------:R-:W-:Y:S04]  /*6f30*/  PLOP3.LUT P1, PT, PT, PT, UP2, 0x80, 0x8 ;  /* 0x000000000008781c */ /* 0x000fe80003f2f028 */
[----:B------:R-:W-:Y:S06]  /*6f40*/  @UP2 UPLOP3.LUT UP0, UPT, UPT, UPT, UP1, 0x80, 0x8 ;  /* 0x000000000008289c */ /* 0x000fec0003f0f010 */
[----:B------:R-:W-:Y:S01]  /*6f50*/  PLOP3.LUT P0, PT, PT, PT, UP0, 0x80, 0x8 ;  /* 0x000000000008781c */ /* 0x000fe20003f0f008 */
[----:B------:R-:W-:Y:S01]  /*6f60*/  @!UPT UIADD3 URZ, UPT, UPT, URZ, URZ, URZ ;  /* 0x000000fffffff290 */ /* 0x000fe2000fffe0ff */
[----:B------:R-:W-:Y:S11]  /*6f70*/  BRA.U !UP1, `(.L_x_137) ;  /* 0x0000000109387547 */ /* 0x000ff6000b800000 */
[----:B------:R-:W-:Y:S01]  /*6f80*/  UISETP.NE.U32.AND UP0, UPT, UR38, URZ, UPT ;  /* 0x000000ff2600728c */ /* 0x000fe2000bf05070 */
[----:B------:R-:W-:Y:S02]  /*6f90*/  HFMA2 R0, -RZ, RZ, 0, 5.9604644775390625e-08 ;  /* 0x00000001ff007431 */ /* 0x000fe400000001ff */
[----:B------:R-:W-:Y:S01]  /*6fa0*/  IMAD.MOV.U32 R92, RZ, RZ, 0x1 ;  /* 0x00000001ff5c7424 */ /* 0x000fe200078e00ff */
[----:B------:R-:W-:Y:S06]  /*6fb0*/  UISETP.NE.AND.EX UP0, UPT, UR39, URZ, UPT, UP0 ;  /* 0x000000ff2700728c */ /* 0x000fec000bf05300 */
        /* <DEDUP_REMOVED lines=9> */
[----:B-12---:R-:W-:Y:S02]  /*7050*/  @!P3 IMAD.U32 R49, RZ, RZ, UR4 ;  /* 0x00000004ff31be24 */ /* 0x006fe4000f8e00ff */
.L_x_137:
[----:B------:R-:W-:Y:S05]  /*7060*/  @!P4 BRA `(.L_x_138) ;  /* 0x000000000020c947 */ /* 0x000fea0003800000 */
[----:B------:R-:W-:Y:S04]  /*7070*/  ISETP.NE.U32.AND P3, PT, R84, RZ, PT ;  /* 0x000000ff5400720c */ /* 0x000fe80003f65070 */
[----:B------:R-:W-:Y:S11]  /*7080*/  ISETP.NE.AND.EX P3, PT, R85, RZ, PT, P3 ;  /* 0x000000ff5500720c */ /* 0x000ff60003f65330 */
[----:B------:R-:W-:Y:S02]  /*7090*/  @!UPT UIADD3 URZ, UPT, UPT, URZ, URZ, URZ ;  /* 0x000000fffffff290 */ /* 0x000fe4000fffe0ff */
[----:B------:R-:W1:Y:S01]  /*70a0*/  @P3 LDC.64 R2, c[0x0][0x8a8] ;  /* 0x00022a00ff023b82 */ /* 0x000e620000000a00 */
[----:B------:R-:W-:Y:S04]  /*70b0*/  @P3 IMAD R0, R86, UR36, RZ ;  /* 0x0000002456003c24 */ /* 0x000fe8000f8e02ff */
[----:B-1----:R-:W-:Y:S05]  /*70c0*/  @P3 IMAD.WIDE R2, R0, 0x4, R2 ;  /* 0x0000000400023825 */ /* 0x002fea00078e0202 */
[----:B-----5:R1:W5:Y:S02]  /*70d0*/  @P3 LDG.E R46, desc[UR46][R2.64] ;  /* 0x0000002e022e3981 */ /* 0x020364000c1e1900 */
[----:B-1----:R-:W2:Y:S02]  /*70e0*/  @!P3 LDC R46, c[0x0][0x8a0] ;  /* 0x00022800ff2ebb82 */ /* 0x002ea40000000800 */
.L_x_138:
[----:B-----5:R-:W-:Y:S01]  /*70f0*/  FSETP.NEU.AND P3, PT, R49, RZ, PT ;  /* 0x000000ff3100720b */ /* 0x020fe20003f6d000 */
[----:B------:R-:W-:Y:S01]  /*7100*/  BSSY B1, `(.L_x_139) ;  /* 0x0000039000017945 */ /* 0x000fe20003800000 */
[----:B------:R-:W-:Y:S01]  /*7110*/  SEL R3, RZ, 0xffffffff, P2 ;  /* 0xffffffffff037807 */ /* 0x000fe20001000000 */
[----:B------:R-:W-:Y:S01]  /*7120*/  IMAD.MOV.U32 R61, RZ, RZ, 0x1 ;  /* 0x00000001ff3d7424 */ /* 0x000fe200078e00ff */
[----:B------:R-:W-:Y:S01]  /*7130*/  @P1 LOP3.LUT P2, RZ, R92, 0xff, RZ, 0xc0, !PT ;  /* 0x000000ff5cff1812 */ /* 0x000fe2000784c0ff */
[C---:B------:R-:W-:Y:S01]  /*7140*/  IMAD R47, R48.reuse, 0x60, R36 ;  /* 0x00000060302f7824 */ /* 0x040fe200078e0224 */
[----:B------:R-:W-:Y:S01]  /*7150*/  @P1 SEL R0, RZ, 0xffffffff, P3 ;  /* 0xffffffffff001807 */ /* 0x000fe20001800000 */
[----:B------:R-:W-:Y:S01]  /*7160*/  IMAD R110, R105, -0x10, R103 ;  /* 0xfffffff0696e7824 */ /* 0x000fe200078e0267 */
[----:B------:R-:W-:Y:S01]  /*7170*/  LOP3.LUT R101, R101, 0x1, RZ, 0x3c, !PT ;  /* 0x0000000165657812 */ /* 0x000fe200078e3cff */
[----:B------:R-:W-:Y:S01]  /*7180*/  IMAD.MOV.U32 R60, RZ, RZ, RZ ;  /* 0x000000ffff3c7224 */ /* 0x000fe200078e00ff */
[C---:B------:R-:W-:Y:S02]  /*7190*/  @P0 SEL R0, R3.reuse, R0, !P2 ;  /* 0x0000000003000207 */ /* 0x040fe40005000000 */
[----:B------:R-:W-:Y:S02]  /*71a0*/  CS2R R82, SRZ ;  /* 0x0000000000527805 */ /* 0x000fe4000001ff00 */
[----:B------:R-:W-:Y:S02]  /*71b0*/  LEA R112, R48, UR48, 0x3 ;  /* 0x0000003030707c11 */ /* 0x000fe4000f8e18ff */
[----:B------:R-:W-:Y:S02]  /*71c0*/  CS2R R80, SRZ ;  /* 0x0000000000507805 */ /* 0x000fe4000001ff00 */
[----:B------:R-:W-:Y:S02]  /*71d0*/  @P1 LOP3.LUT R0, R0, 0x1, RZ, 0xc0, !PT ;  /* 0x0000000100001812 */ /* 0x000fe400078ec0ff */
[----:B------:R-:W-:Y:S02]  /*71e0*/  CS2R R74, SRZ ;  /* 0x00000000004a7805 */ /* 0x000fe4000001ff00 */
[----:B------:R-:W-:Y:S02]  /*71f0*/  PLOP3.LUT P2, PT, PT, PT, UP1, 0x80, 0x8 ;  /* 0x000000000008781c */ /* 0x000fe40003f4f018 */
[----:B------:R-:W-:Y:S02]  /*7200*/  CS2R R72, SRZ ;  /* 0x0000000000487805 */ /* 0x000fe4000001ff00 */
[----:B------:R-:W-:Y:S02]  /*7210*/  ISETP.NE.U32.OR P5, PT, R0, 0x1, !P1 ;  /* 0x000000010000780c */ /* 0x000fe40004fa5470 */
[----:B------:R-:W-:Y:S02]  /*7220*/  CS2R R66, SRZ ;  /* 0x0000000000427805 */ /* 0x000fe4000001ff00 */
[----:B------:R-:W-:Y:S02]  /*7230*/  LOP3.LUT P4, R108, R92, 0xff, RZ, 0xc0, !PT ;  /* 0x000000ff5c6c7812 */ /* 0x000fe4000788c0ff */
[----:B------:R-:W-:Y:S02]  /*7240*/  CS2R R64, SRZ ;  /* 0x0000000000407805 */ /* 0x000fe4000001ff00 */
[----:B------:R-:W-:Y:S02]  /*7250*/  SEL R2, RZ, 0xffffffff, P3 ;  /* 0xffffffffff027807 */ /* 0x000fe40001800000 */
[----:B------:R-:W-:Y:S02]  /*7260*/  CS2R R58, SRZ ;  /* 0x00000000003a7805 */ /* 0x000fe4000001ff00 */
[----:B------:R-:W-:Y:S02]  /*7270*/  P2R R111, PR, RZ, 0x20 ;  /* 0x00000020ff6f7803 */ /* 0x000fe40000000000 */
[----:B------:R-:W-:Y:S02]  /*7280*/  CS2R R56, SRZ ;  /* 0x0000000000387805 */ /* 0x000fe4000001ff00 */
[----:B------:R-:W-:Y:S02]  /*7290*/  @P2 SEL R2, R3, R2, !P4 ;  /* 0x0000000203022207 */ /* 0x000fe40006000000 */
[----:B------:R-:W-:Y:S02]  /*72a0*/  @P5 SHF.L.U32 R0, R101, 0x1f, RZ ;  /* 0x0000001f65005819 */ /* 0x000fe400000006ff */
[----:B------:R-:W-:Y:S02]  /*72b0*/  LOP3.LUT R2, R2, 0x1, RZ, 0xc0, !PT ;  /* 0x0000000102027812 */ /* 0x000fe400078ec0ff */
[----:B------:R1:W3:Y:S02]  /*72c0*/  @P5 SYNCS.PHASECHK.TRANS64.TRYWAIT P1, [UR48+0x240], R0 ;  /* 0x00024000ff0055a7 */ /* 0x0002e40008021130 */
[----:B------:R-:W-:Y:S04]  /*72d0*/  ISETP.NE.U32.AND P2, PT, R2, 0x1, PT ;  /* 0x000000010200780c */ /* 0x000fe80003f45070 */
[----:B------:R-:W-:Y:S02]  /*72e0*/  P2R R62, PR, RZ, 0x4 ;  /* 0x00000004ff3e7803 */ /* 0x000fe40000000000 */
[----:B-1----:R-:W-:Y:S04]  /*72f0*/  SHF.L.U32 R0, R100, 0x1f, RZ ;  /* 0x0000001f64007819 */ /* 0x002fe800000006ff */
[----:B------:R1:W4:Y:S01]  /*7300*/  SYNCS.PHASECHK.TRANS64.TRYWAIT P0, [R112+URZ+0x2a0], R0 ;  /* 0x0002a000700075a7 */ /* 0x00032200080011ff */
[----:B---3--:R-:W-:Y:S01]  /*7310*/  @P5 SEL R61, RZ, 0x1, !P1 ;  /* 0x00000001ff3d5807 */ /* 0x008fe20004800000 */
[----:B-1----:R-:W-:Y:S06]  /*7320*/  @!P5 BRA `(.L_x_140) ;  /* 0x000000000058d947 */ /* 0x002fec0003800000 */
[----:B------:R-:W-:Y:S01]  /*7330*/  IMAD.MOV.U32 R83, RZ, RZ, RZ ;  /* 0x000000ffff537224 */ /* 0x000fe200078e00ff */
[----:B------:R-:W-:Y:S01]  /*7340*/  ISETP.NE.AND P1, PT, R61, RZ, PT ;  /* 0x000000ff3d00720c */ /* 0x000fe20003f25270 */
[----:B------:R-:W-:Y:S01]  /*7350*/  BSSY B0, `(.L_x_141) ;  /* 0x000000c000007945 */ /* 0x000fe20003800000 */
[----:B------:R-:W-:Y:S02]  /*7360*/  CS2R R58, SRZ ;  /* 0x00000000003a7805 */ /* 0x000fe4000001ff00 */
[----:B------:R-:W-:Y:S02]  /*7370*/  CS2R R56, SRZ ;  /* 0x0000000000387805 */ /* 0x000fe4000001ff00 */
[----:B------:R-:W-:Y:S02]  /*7380*/  CS2R R66, SRZ ;  /* 0x0000000000427805 */ /* 0x000fe4000001ff00 */
[----:B------:R-:W-:Y:S02]  /*7390*/  CS2R R64, SRZ ;  /* 0x0000000000407805 */ /* 0x000fe4000001ff00 */
[----:B------:R-:W-:Y:S02]  /*73a0*/  CS2R R74, SRZ ;  /* 0x00000000004a7805 */ /* 0x000fe4000001ff00 */
[----:B------:R-:W-:Y:S02]  /*73b0*/  CS2R R72, SRZ ;  /* 0x0000000000487805 */ /* 0x000fe4000001ff00 */
[----:B------:R-:W-:Y:S01]  /*73c0*/  CS2R R80, SRZ ;  /* 0x0000000000507805 */ /* 0x000fe2000001ff00 */
[----:B------:R-:W-:Y:S06]  /*73d0*/  @P1 BRA `(.L_x_142) ;  /* 0x00000000000c1947 */ /* 0x000fec0003800000 */
[----:B------:R-:W-:Y:S04]  /*73e0*/  SHF.L.U32 R3, R101, 0x1f, RZ ;  /* 0x0000001f65037819 */ /* 0x000fe800000006ff */
[----:B------:R-:W1:Y:S02]  /*73f0*/  SYNCS.PHASECHK.TRANS64.TRYWAIT P1, [UR48+0x240], R3 ;  /* 0x00024003ff0075a7 */ /* 0x000e640008021130 */
[----:B-1----:R-:W-:Y:S05]  /*7400*/  @!P1 BRA `(.L_x_143) ;  /* 0x0000003c007c9947 */ /* 0x002fea0003800000 */
.L_x_142:
[----:B------:R-:W-:Y:S05]  /*7410*/  BSYNC B0 ;  /* 0x0000000000007941 */ /* 0x000fea0003800000 */
.L_x_141:
[----:B------:R-:W-:Y:S01]  /*7420*/  ISETP.NE.AND P1, PT, R62, RZ, PT ;  /* 0x000000ff3e00720c */ /* 0x000fe20003f25270 */
[----:B------:R-:W-:Y:S11]  /*7430*/  HFMA2 R60, -RZ, RZ, 0, 5.9604644775390625e-08 ;  /* 0x00000001ff3c7431 */ /* 0x000ff600000001ff */
[----:B------:R-:W-:Y:S01]  /*7440*/  @!UPT UIADD3 URZ, UPT, UPT, URZ, URZ, URZ ;  /* 0x000000fffffff290 */ /* 0x000fe2000fffe0ff */
[----:B------:R3:W1:Y:S04]  /*7450*/  @P1 LDS.128 R56, [R104] ;  /* 0x0000000068381984 */ /* 0x0006680000000c00 */
[----:B------:R3:W1:Y:S04]  /*7460*/  @P1 LDS.128 R64, [R103+0x10] ;  /* 0x0000100067401984 */ /* 0x0006680000000c00 */
[----:B------:R3:W1:Y:S04]  /*7470*/  @P1 LDS.128 R72, [R102+0x20] ;  /* 0x0000200066481984 */ /* 0x0006680000000c00 */
[----:B------:R3:W1:Y:S02]  /*7480*/  @P1 LDS.128 R80, [R110+0x30] ;  /* 0x000030006e501984 */ /* 0x0006640000000c00 */
.L_x_140:
[----:B------:R-:W-:Y:S05]  /*7490*/  BSYNC B1 ;  /* 0x0000000000017941 */ /* 0x000fea0003800000 */
.L_x_139:
[----:B-1----:R-:W-:Y:S04]  /*74a0*/  SHF.R.U32.HI R2, RZ, 0x15, R47 ;  /* 0x00000015ff027819 */ /* 0x002fe8000001162f */
[----:B------:R-:W-:Y:S01]  /*74b0*/  LOP3.LUT P1, RZ, R2, 0x3, R96, 0x48, !PT ;  /* 0x0000000302ff7812 */ /* 0x000fe20007824860 */
[----:B------:R-:W-:Y:S01]  /*74c0*/  @!UPT UIADD3 URZ, UPT, UPT, URZ, URZ, URZ ;  /* 0x000000fffffff290 */ /* 0x000fe2000fffe0ff */
[----:B----4-:R-:W-:Y:S11]  /*74d0*/  @P0 BRA `(.L_x_144) ;  /* 0x0000000000080947 */ /* 0x010ff60003800000 */
[----:B------:R-:W1:Y:S02]  /*74e0*/  SYNCS.PHASECHK.TRANS64.TRYWAIT P0, [R112+URZ+0x2a0], R0 ;  /* 0x0002a000700075a7 */ /* 0x000e6400080011ff */
[----:B-1----:R-:W-:Y:S05]  /*74f0*/  @!P0 BRA `(.L_x_145) ;  /* 0x0000003c00588947 */ /* 0x002fea0003800000 */
.L_x_144:
[----:B------:R-:W-:Y:S05]  /*7500*/  @!P1 BRA `(.L_x_146) ;  /* 0x0000000000409947 */ /* 0x000fea0003800000 */
[----:B------:R-:W4:Y:S01]  /*7510*/  LDCU.64 UR8, c[0x4][0x70] ;  /* 0x01000e00ff0877ac */ /* 0x000f220008000a00 */
[----:B------:R-:W-:Y:S01]  /*7520*/  MOV R3, 0x0 ;  /* 0x0000000000037802 */ /* 0x000fe20000000f00 */
[----:B------:R-:W-:Y:S02]  /*7530*/  HFMA2 R12, -RZ, RZ, 0, 5.9604644775390625e-08 ;  /* 0x00000001ff0c7431 */ /* 0x000fe400000001ff */
[----:B------:R-:W-:Y:S02]  /*7540*/  IMAD.MOV.U32 R8, RZ, RZ, 0x192 ;  /* 0x00000192ff087424 */ /* 0x000fe400078e00ff */
[----:B------:R-:W-:Y:S01]  /*7550*/  IMAD.MOV.U32 R13, RZ, RZ, RZ ;  /* 0x000000ffff0d7224 */ /* 0x000fe200078e00ff */
[----:B------:R-:W5:Y:S01]  /*7560*/  LDCU.64 UR6, c[0x4][0x78] ;  /* 0x01000f00ff0677ac */ /* 0x000f620008000a00 */
[----:B------:R-:W1:Y:S01]  /*7570*/  LDC.64 R2, c[0x4][R3] ;  /* 0x0100000003027b82 */ /* 0x000e620000000a00 */
[----:B------:R-:W2:Y:S01]  /*7580*/  LDCU.64 UR4, c[0x4][0x10] ;  /* 0x01000200ff0477ac */ /* 0x000ea20008000a00 */
[----:B----4-:R-:W-:Y:S01]  /*7590*/  MOV R5, UR9 ;  /* 0x0000000900057c02 */ /* 0x010fe20008000f00 */
[----:B------:R-:W-:Y:S01]  /*75a0*/  IMAD.U32 R4, RZ, RZ, UR8 ;  /* 0x00000008ff047e24 */ /* 0x000fe2000f8e00ff */
[----:B-----5:R-:W-:Y:S01]  /*75b0*/  MOV R7, UR7 ;  /* 0x0000000700077c02 */ /* 0x020fe20008000f00 */
[----:B------:R-:W-:Y:S01]  /*75c0*/  IMAD.U32 R6, RZ, RZ, UR6 ;  /* 0x00000006ff067e24 */ /* 0x000fe2000f8e00ff */
[----:B--2---:R-:W-:Y:S01]  /*75d0*/  MOV R11, UR5 ;  /* 0x00000005000b7c02 */ /* 0x004fe20008000f00 */
[----:B------:R-:W-:Y:S02]  /*75e0*/  IMAD.U32 R10, RZ, RZ, UR4 ;  /* 0x00000004ff0a7e24 */ /* 0x000fe4000f8e00ff */
[----:B------:R-:W-:Y:S07]  /*75f0*/  LEPC R20, `(.L_x_146) ;  /* 0x000000001014794e */ /* 0x000fee0000000000 */
[----:B-1-3--:R-:W-:Y:S05]  /*7600*/  CALL.ABS.NOINC R2 ;  /* 0x0000000002007343 */ /* 0x00afea0003c00000 */
.L_x_146:
[----:B------:R-:W-:Y:S05]  /*7610*/  WARPSYNC.ALL ;  /* 0x0000000000007948 */ /* 0x000fea0003800000 */
[----:B------:R-:W-:Y:S01]  /*7620*/  R2UR UR4, R47 ;  /* 0x000000002f0472ca */ /* 0x000fe200000e0000 */
[--C-:B------:R-:W-:Y:S01]  /*7630*/  HADD2.F32 R50, -RZ, R56.reuse.H0_H0 ;  /* 0x20000038ff327230 */ /* 0x100fe20000004100 */
[----:B------:R-:W-:Y:S01]  /*7640*/  ISETP.NE.AND P0, PT, R106, RZ, PT ;  /* 0x000000ff6a00720c */ /* 0x000fe20003f05270 */
[----:B------:R-:W-:Y:S01]  /*7650*/  HADD2.F32 R51, -RZ, R56.H1_H1 ;  /* 0x30000038ff337230 */ /* 0x000fe20000004100 */
[----:B------:R-:W-:Y:S01]  /*7660*/  BSSY.RECONVERGENT B0, `(.L_x_147) ;  /* 0x0000086000007945 */ /* 0x000fe20003800200 */
[--C-:B------:R-:W-:Y:S08]  /*7670*/  HADD2.F32 R52, -RZ, R57.reuse.H0_H0 ;  /* 0x20000039ff347230 */ /* 0x100ff00000004100 */
[----:B------:R-:W1:Y:S02]  /*7680*/  LDTM.x32 R4, tmem[UR4] ;  /* 0x00000004000479ee */ /* 0x000e6400082c0000 */
[C---:B-12---:R-:W-:Y:S01]  /*7690*/  FMUL R0, R46.reuse, R4 ;  /* 0x000000042e007220 */ /* 0x046fe20000400000 */
[C---:B------:R-:W-:Y:S01]  /*76a0*/  FMUL R2, R46.reuse, R5 ;  /* 0x000000052e027220 */ /* 0x040fe20000400000 */
[C---:B------:R-:W-:Y:S01]  /*76b0*/  FMUL R4, R46.reuse, R8 ;  /* 0x000000082e047220 */ /* 0x040fe20000400000 */
[C---:B------:R-:W-:Y:S01]  /*76c0*/  FMUL R3, R46.reuse, R6 ;  /* 0x000000062e037220 */ /* 0x040fe20000400000 */
[C---:B------:R-:W-:Y:S01]  /*76d0*/  FFMA R0, R49.reuse, R50, R0 ;  /* 0x0000003231007223 */ /* 0x040fe20000000000 */
[C---:B------:R-:W-:Y:S01]  /*76e0*/  FFMA R2, R49.reuse, R51, R2 ;  /* 0x0000003331027223 */ /* 0x040fe20000000002 */
[C---:B------:R-:W-:Y:S01]  /*76f0*/  FMUL R5, R46.reuse, R9 ;  /* 0x000000092e057220 */ /* 0x040fe20000400000 */
        /* <DEDUP_REMOVED lines=16> */
[----:B------:R-:W-:Y:S02]  /*7800*/  HADD2.F32 R32, -RZ, R57.H1_H1 ;  /* 0x30000039ff207230 */ /* 0x000fe40000004100 */
[C---:B------:R-:W-:Y:S01]  /*7810*/  FMUL R26, R46.reuse, R30 ;  /* 0x0000001e2e1a7220 */ /* 0x040fe20000400000 */
[C---:B------:R-:W-:Y:S01]  /*7820*/  FMUL R29, R46.reuse, R33 ;  /* 0x000000212e1d7220 */ /* 0x040fe20000400000 */
[--C-:B------:R-:W-:Y:S02]  /*7830*/  HADD2.F32 R33, -RZ, R58.reuse.H0_H0 ;  /* 0x2000003aff217230 */ /* 0x100fe40000004100 */
[C---:B------:R-:W-:Y:S01]  /*7840*/  FFMA R3, R49.reuse, R52, R3 ;  /* 0x0000003431037223 */ /* 0x040fe20000000003 */
[C---:B------:R-:W-:Y:S01]  /*7850*/  FMUL R7, R46.reuse, R7 ;  /* 0x000000072e077220 */ /* 0x040fe20000400000 */
[----:B------:R-:W-:Y:S01]  /*7860*/  FMUL R30, R46, R34 ;  /* 0x000000222e1e7220 */ /* 0x000fe20000400000 */
[----:B------:R-:W-:Y:S01]  /*7870*/  HADD2.F32 R34, -RZ, R58.H1_H1 ;  /* 0x3000003aff227230 */ /* 0x000fe20000004100 */
[----:B------:R-:W-:Y:S01]  /*7880*/  F2FP.F16.F32.PACK_AB R52, R2, R0 ;  /* 0x000000000234723e */ /* 0x000fe200000000ff */
[--C-:B------:R-:W-:Y:S02]  /*7890*/  HADD2.F32 R0, -RZ, R59.reuse.H0_H0 ;  /* 0x2000003bff007230 */ /* 0x100fe40000004100 */
[C---:B------:R-:W-:Y:S01]  /*78a0*/  FFMA R7, R49.reuse, R32, R7 ;  /* 0x0000002031077223 */ /* 0x040fe20000000007 */
[----:B------:R-:W-:Y:S02]  /*78b0*/  HADD2.F32 R2, -RZ, R59.H1_H1 ;  /* 0x3000003bff027230 */ /* 0x000fe40000004100 */
[C---:B------:R-:W-:Y:S01]  /*78c0*/  FFMA R4, R49.reuse, R33, R4 ;  /* 0x0000002131047223 */ /* 0x040fe20000000004 */
[C---:B------:R-:W-:Y:S01]  /*78d0*/  FFMA R5, R49.reuse, R34, R5 ;  /* 0x0000002231057223 */ /* 0x040fe20000000005 */
[----:B------:R-:W-:Y:S01]  /*78e0*/  FFMA R6, R49, R0, R6 ;  /* 0x0000000031067223 */ /* 0x000fe20000000006 */
[--C-:B------:R-:W-:Y:S02]  /*78f0*/  HADD2.F32 R0, -RZ, R64.reuse.H0_H0 ;  /* 0x20000040ff007230 */ /* 0x100fe40000004100 */
[C---:B------:R-:W-:Y:S01]  /*7900*/  FMUL R11, R46.reuse, R11 ;  /* 0x0000000b2e0b7220 */ /* 0x040fe20000400000 */
[----:B------:R-:W-:Y:S01]  /*7910*/  F2FP.F16.F32.PACK_AB R53, R7, R3 ;  /* 0x000000030735723e */ /* 0x000fe200000000ff */
[--C-:B------:R-:W-:Y:S02]  /*7920*/  HADD2.F32 R3, -RZ, R65.reuse.H0_H0 ;  /* 0x20000041ff037230 */ /* 0x100fe40000004100 */
[C---:B------:R-:W-:Y:S01]  /*7930*/  FMUL R15, R46.reuse, R15 ;  /* 0x0000000f2e0f7220 */ /* 0x040fe20000400000 */
[C---:B------:R-:W-:Y:S01]  /*7940*/  FFMA R11, R49.reuse, R2, R11 ;  /* 0x00000002310b7223 */ /* 0x040fe2000000000b */
[----:B------:R-:W-:Y:S02]  /*7950*/  HADD2.F32 R2, -RZ, R64.H1_H1 ;  /* 0x30000040ff027230 */ /* 0x000fe40000004100 */
[C---:B------:R-:W-:Y:S01]  /*7960*/  FFMA R8, R49.reuse, R0, R8 ;  /* 0x0000000031087223 */ /* 0x040fe20000000008 */
[----:B------:R-:W-:Y:S02]  /*7970*/  HADD2.F32 R0, -RZ, R65.H1_H1 ;  /* 0x30000041ff007230 */ /* 0x000fe40000004100 */
[C---:B------:R-:W-:Y:S01]  /*7980*/  FMUL R19, R46.reuse, R19 ;  /* 0x000000132e137220 */ /* 0x040fe20000400000 */
[C---:B------:R-:W-:Y:S01]  /*7990*/  FMUL R23, R46.reuse, R23 ;  /* 0x000000172e177220 */ /* 0x040fe20000400000 */
[C---:B------:R-:W-:Y:S01]  /*79a0*/  FFMA R9, R49.reuse, R2, R9 ;  /* 0x0000000231097223 */ /* 0x040fe20000000009 */
[C---:B------:R-:W-:Y:S01]  /*79b0*/  FFMA R10, R49.reuse, R3, R10 ;  /* 0x00000003310a7223 */ /* 0x040fe2000000000a */
[----:B------:R-:W-:Y:S01]  /*79c0*/  FFMA R15, R49, R0, R15 ;  /* 0x00000000310f7223 */ /* 0x000fe2000000000f */
[--C-:B------:R-:W-:Y:S02]  /*79d0*/  HADD2.F32 R2, -RZ, R66.reuse.H0_H0 ;  /* 0x20000042ff027230 */ /* 0x100fe40000004100 */
[C---:B------:R-:W-:Y:S01]  /*79e0*/  FMUL R27, R46.reuse, R27 ;  /* 0x0000001b2e1b7220 */ /* 0x040fe20000400000 */
[----:B------:R-:W-:Y:S01]  /*79f0*/  HADD2.F32 R0, -RZ, R66.H1_H1 ;  /* 0x30000042ff007230 */ /* 0x000fe20000004100 */
[----:B------:R-:W-:Y:S01]  /*7a00*/  F2FP.F16.F32.PACK_AB R54, R5, R4 ;  /* 0x000000040536723e */ /* 0x000fe200000000ff */
[--C-:B------:R-:W-:Y:S02]  /*7a10*/  HADD2.F32 R3, -RZ, R67.reuse.H0_H0 ;  /* 0x20000043ff037230 */ /* 0x100fe40000004100 */
[C---:B------:R-:W-:Y:S01]  /*7a20*/  FFMA R12, R49.reuse, R2, R12 ;  /* 0x00000002310c7223 */ /* 0x040fe2000000000c */
[--C-:B------:R-:W-:Y:S02]  /*7a30*/  HADD2.F32 R2, -RZ, R72.reuse.H0_H0 ;  /* 0x20000048ff027230 */ /* 0x100fe40000004100 */
[C---:B------:R-:W-:Y:S01]  /*7a40*/  FFMA R13, R49.reuse, R0, R13 ;  /* 0x00000000310d7223 */ /* 0x040fe2000000000d */
[----:B------:R-:W-:Y:S02]  /*7a50*/  HADD2.F32 R0, -RZ, R67.H1_H1 ;  /* 0x30000043ff007230 */ /* 0x000fe40000004100 */
[----:B------:R-:W-:Y:S01]  /*7a60*/  FFMA R14, R49, R3, R14 ;  /* 0x00000003310e7223 */ /* 0x000fe2000000000e */
[----:B------:R-:W-:Y:S01]  /*7a70*/  HADD2.F32 R3, -RZ, R72.H1_H1 ;  /* 0x30000048ff037230 */ /* 0x000fe20000004100 */
[----:B------:R-:W-:Y:S01]  /*7a80*/  F2FP.F16.F32.PACK_AB R55, R11, R6 ;  /* 0x000000060b37723e */ /* 0x000fe200000000ff */
[C---:B------:R-:W-:Y:S01]  /*7a90*/  FMUL R31, R46.reuse, R31 ;  /* 0x0000001f2e1f7220 */ /* 0x040fe20000400000 */
[C---:B------:R-:W-:Y:S01]  /*7aa0*/  FFMA R19, R49.reuse, R0, R19 ;  /* 0x0000000031137223 */ /* 0x040fe20000000013 */
[--C-:B------:R-:W-:Y:S02]  /*7ab0*/  HADD2.F32 R0, -RZ, R73.reuse.H0_H0 ;  /* 0x20000049ff007230 */ /* 0x100fe40000004100 */
[C---:B------:R-:W-:Y:S01]  /*7ac0*/  FFMA R16, R49.reuse, R2, R16 ;  /* 0x0000000231107223 */ /* 0x040fe20000000010 */
[----:B------:R1:W-:Y:S01]  /*7ad0*/  STS.128 [R104], R52 ;  /* 0x0000003468007388 */ /* 0x0003e20000000c00 */
[C---:B------:R-:W-:Y:S01]  /*7ae0*/  FFMA R17, R49.reuse, R3, R17 ;  /* 0x0000000331117223 */ /* 0x040fe20000000011 */
[----:B------:R-:W-:Y:S02]  /*7af0*/  HADD2.F32 R2, -RZ, R73.H1_H1 ;  /* 0x30000049ff027230 */ /* 0x000fe40000004100 */
[----:B------:R-:W-:Y:S01]  /*7b00*/  FFMA R18, R49, R0, R18 ;  /* 0x0000000031127223 */ /* 0x000fe20000000012 */
[--C-:B------:R-:W-:Y:S01]  /*7b10*/  HADD2.F32 R0, -RZ, R74.reuse.H0_H0 ;  /* 0x2000004aff007230 */ /* 0x100fe20000004100 */
[----:B------:R-:W-:Y:S01]  /*7b20*/  F2FP.F16.F32.PACK_AB R8, R9, R8 ;  /* 0x000000080908723e */ /* 0x000fe200000000ff */
[--C-:B------:R-:W-:Y:S02]  /*7b30*/  HADD2.F32 R3, -RZ, R75.reuse.H0_H0 ;  /* 0x2000004bff037230 */ /* 0x100fe40000004100 */
[C---:B------:R-:W-:Y:S01]  /*7b40*/  FFMA R23, R49.reuse, R2, R23 ;  /* 0x0000000231177223 */ /* 0x040fe20000000017 */
[----:B------:R-:W-:Y:S02]  /*7b50*/  HADD2.F32 R2, -RZ, R74.H1_H1 ;  /* 0x3000004aff027230 */ /* 0x000fe40000004100 */
[----:B------:R-:W-:Y:S01]  /*7b60*/  FFMA R20, R49, R0, R20 ;  /* 0x0000000031147223 */ /* 0x000fe20000000014 */
[----:B------:R-:W-:Y:S01]  /*7b70*/  HADD2.F32 R0, -RZ, R75.H1_H1 ;  /* 0x3000004bff007230 */ /* 0x000fe20000004100 */
[----:B------:R-:W-:Y:S01]  /*7b80*/  F2FP.F16.F32.PACK_AB R9, R15, R10 ;  /* 0x0000000a0f09723e */ /* 0x000fe200000000ff */
[----:B------:R-:W-:Y:S02]  /*7b90*/  HADD2.F32 R4, -RZ, R83.H0_H0 ;  /* 0x20000053ff047230 */ /* 0x000fe40000004100 */
[C---:B------:R-:W-:Y:S01]  /*7ba0*/  FFMA R21, R49.reuse, R2, R21 ;  /* 0x0000000231157223 */ /* 0x040fe20000000015 */
[C---:B------:R-:W-:Y:S01]  /*7bb0*/  FFMA R22, R49.reuse, R3, R22 ;  /* 0x0000000331167223 */ /* 0x040fe20000000016 */
[----:B------:R-:W-:Y:S01]  /*7bc0*/  FFMA R27, R49, R0, R27 ;  /* 0x00000000311b7223 */ /* 0x000fe2000000001b */
[--C-:B------:R-:W-:Y:S01]  /*7bd0*/  HADD2.F32 R2, -RZ, R80.reuse.H0_H0 ;  /* 0x20000050ff027230 */ /* 0x100fe20000004100 */
[----:B------:R-:W-:Y:S01]  /*7be0*/  F2FP.F16.F32.PACK_AB R10, R13, R12 ;  /* 0x0000000c0d0a723e */ /* 0x000fe200000000ff */
[----:B------:R-:W-:Y:S01]  /*7bf0*/  HADD2.F32 R0, -RZ, R80.H1_H1 ;  /* 0x30000050ff007230 */ /* 0x000fe20000004100 */
[----:B------:R-:W-:Y:S01]  /*7c00*/  F2FP.F16.F32.PACK_AB R11, R19, R14 ;  /* 0x0000000e130b723e */ /* 0x000fe200000000ff */
[--C-:B------:R-:W-:Y:S02]  /*7c10*/  HADD2.F32 R3, -RZ, R81.reuse.H0_H0 ;  /* 0x20000051ff037230 */ /* 0x100fe40000004100 */
[C---:B------:R-:W-:Y:S01]  /*7c20*/  FFMA R24, R49.reuse, R2, R24 ;  /* 0x0000000231187223 */ /* 0x040fe20000000018 */
[--C-:B------:R-:W-:Y:S02]  /*7c30*/  HADD2.F32 R2, -RZ, R82.reuse.H0_H0 ;  /* 0x20000052ff027230 */ /* 0x100fe40000004100 */
[C---:B------:R-:W-:Y:S01]  /*7c40*/  FFMA R25, R49.reuse, R0, R25 ;  /* 0x0000000031197223 */ /* 0x040fe20000000019 */
[----:B------:R1:W-:Y:S01]  /*7c50*/  STS.128 [R103+0x10], R8 ;  /* 0x0000100867007388 */ /* 0x0003e20000000c00 */
[----:B------:R-:W-:Y:S02]  /*7c60*/  HADD2.F32 R0, -RZ, R81.H1_H1 ;  /* 0x30000051ff007230 */ /* 0x000fe40000004100 */
[----:B------:R-:W-:Y:S01]  /*7c70*/  FFMA R26, R49, R3, R26 ;  /* 0x00000003311a7223 */ /* 0x000fe2000000001a */
[----:B------:R-:W-:Y:S01]  /*7c80*/  HADD2.F32 R3, -RZ, R82.H1_H1 ;  /* 0x30000052ff037230 */ /* 0x000fe20000004100 */
[----:B------:R-:W-:Y:S01]  /*7c90*/  F2FP.F16.F32.PACK_AB R16, R17, R16 ;  /* 0x000000101110723e */ /* 0x000fe200000000ff */
[----:B------:R-:W-:Y:S01]  /*7ca0*/  HADD2.F32 R5, -RZ, R83.H1_H1 ;  /* 0x30000053ff057230 */ /* 0x000fe20000004100 */
[----:B------:R-:W-:Y:S01]  /*7cb0*/  F2FP.F16.F32.PACK_AB R17, R23, R18 ;  /* 0x000000121711723e */ /* 0x000fe200000000ff */
[----:B------:R-:W-:Y:S01]  /*7cc0*/  FFMA R31, R49, R0, R31 ;  /* 0x00000000311f7223 */ /* 0x000fe2000000001f */
[----:B------:R-:W-:Y:S01]  /*7cd0*/  FMUL R35, R46, R35 ;  /* 0x000000232e237220 */ /* 0x000fe20000400000 */
[----:B------:R-:W-:Y:S01]  /*7ce0*/  F2FP.F16.F32.PACK_AB R18, R21, R20 ;  /* 0x000000141512723e */ /* 0x000fe200000000ff */
[----:B------:R-:W-:Y:S01]  /*7cf0*/  FFMA R28, R49, R2, R28 ;  /* 0x00000002311c7223 */ /* 0x000fe2000000001c */
[----:B------:R-:W-:Y:S01]  /*7d00*/  F2FP.F16.F32.PACK_AB R19, R27, R22 ;  /* 0x000000161b13723e */ /* 0x000fe200000000ff */
[C---:B------:R-:W-:Y:S01]  /*7d10*/  FFMA R29, R49.reuse, R3, R29 ;  /* 0x00000003311d7223 */ /* 0x040fe2000000001d */
[C---:B------:R-:W-:Y:S01]  /*7d20*/  FFMA R30, R49.reuse, R4, R30 ;  /* 0x00000004311e7223 */ /* 0x040fe2000000001e */
[----:B------:R-:W-:Y:S01]  /*7d30*/  FFMA R35, R49, R5, R35 ;  /* 0x0000000531237223 */ /* 0x000fe20000000023 */
[----:B------:R-:W-:Y:S01]  /*7d40*/  F2FP.F16.F32.PACK_AB R24, R25, R24 ;  /* 0x000000181918723e */ /* 0x000fe200000000ff */
[----:B------:R1:W-:Y:S01]  /*7d50*/  STS.128 [R102+0x20], R16 ;  /* 0x0000201066007388 */ /* 0x0003e20000000c00 */
[----:B------:R-:W-:Y:S02]  /*7d60*/  F2FP.F16.F32.PACK_AB R25, R31, R26 ;  /* 0x0000001a1f19723e */ /* 0x000fe400000000ff */
[----:B------:R-:W-:Y:S02]  /*7d70*/  F2FP.F16.F32.PACK_AB R26, R29, R28 ;  /* 0x0000001c1d1a723e */ /* 0x000fe400000000ff */
[----:B------:R-:W-:Y:S05]  /*7d80*/  F2FP.F16.F32.PACK_AB R27, R35, R30 ;  /* 0x0000001e231b723e */ /* 0x000fea00000000ff */
[----:B------:R1:W-:Y:S01]  /*7d90*/  STS.128 [R110+0x30], R24 ;  /* 0x000030186e007388 */ /* 0x0003e20000000c00 */
[----:B------:R-:W-:Y:S01]  /*7da0*/  @!PT LDS RZ, [RZ] ;  /* 0x00000000fffff984 */ /* 0x000fe20000000800 */
[----:B------:R-:W-:Y:S01]  /*7db0*/  @!PT LDS RZ, [RZ] ;  /* 0x00000000fffff984 */ /* 0x000fe20000000800 */
[----:B------:R-:W-:Y:S01]  /*7dc0*/  @!PT LDS RZ, [RZ] ;  /* 0x00000000fffff984 */ /* 0x000fe20000000800 */
[----:B------:R-:W-:Y:S01]  /*7dd0*/  @!PT LDS RZ, [RZ] ;  /* 0x00000000fffff984 */ /* 0x000fe20000000800 */
[----:B------:R2:W-:Y:S07]  /*7de0*/  MEMBAR.ALL.CTA ;  /* 0x0000000000007992 */ /* 0x0005ee0000008000 */
[----:B--2---:R-:W2:Y:S02]  /*7df0*/  FENCE.VIEW.ASYNC.S ;  /* 0x00000000000073c6 */ /* 0x004ea40000000000 */
[----:B--2---:R-:W-:Y:S06]  /*7e00*/  BAR.SYNC.DEFER_BLOCKING 0x1, 0x80 ;  /* 0x0042000000007b1d */ /* 0x004fec0000010000 */
[----:B------:R-:W-:Y:S05]  /*7e10*/  @P0 BRA `(.L_x_148) ;  /* 0x0000000000280947 */ /* 0x000fea0003800000 */
[----:B------:R-:W-:Y:S02]  /*7e20*/  UIADD3 UR4, UPT, UPT, UR48, 0x400, URZ ;  /* 0x0000040030047890 */ /* 0x000fe4000fffe0ff */
[----:B------:R-:W-:Y:S01]  /*7e30*/  UIADD3 UR6, UP0, UPT, UR52, 0x680, URZ ;  /* 0x0000068034067890 */ /* 0x000fe2000ff1e0ff */
[----:B------:R-:W-:Y:S03]  /*7e40*/  UMOV UR43, UR36 ;  /* 0x00000024002b7c82 */ /* 0x000fe60008000000 */
[----:B------:R-:W-:Y:S01]  /*7e50*/  MOV R97, UR4 ;  /* 0x0000000400617c02 */ /* 0x000fe20008000f00 */
[----:B------:R-:W-:Y:S03]  /*7e60*/  UIADD3.X UR7, UPT, UPT, URZ, UR53, URZ, UP0, !UPT ;  /* 0x00000035ff077290 */ /* 0x000fe600087fe4ff */
[----:B------:R-:W-:Y:S11]  /*7e70*/  R2UR UR40, R97 ;  /* 0x00000000612872ca */ /* 0x000ff600000e0000 */
[----:B------:R-:W-:Y:S02]  /*7e80*/  @!UPT UIADD3 URZ, UPT, UPT, URZ, URZ, URZ ;  /* 0x000000fffffff290 */ /* 0x000fe4000fffe0ff */
[----:B------:R2:W-:Y:S01]  /*7e90*/  UTMASTG.3D [UR40], [UR6] ;  /* 0x00000028060073b5 */ /* 0x0005e20008010000 */
[----:B------:R0:W-:Y:S01]  /*7ea0*/  UTMACMDFLUSH ;  /* 0x00000000000079b7 */ /* 0x0001e20000000000 */
[----:B--2---:R-:W-:Y:S04]  /*7eb0*/  DEPBAR.LE SB0, 0x1 ;  /* 0x000080400000791a */ /* 0x004fe80000000000 */
.L_x_148:
[----:B------:R-:W-:Y:S05]  /*7ec0*/  BSYNC.RECONVERGENT B0 ;  /* 0x0000000000007941 */ /* 0x000fea0003800200 */
.L_x_147:
[----:B------:R-:W-:Y:S01]  /*7ed0*/  BAR.SYNC.DEFER_BLOCKING 0x1, 0x80 ;  /* 0x0042000000007b1d */ /* 0x000fe20000010000 */
[----:B------:R-:W-:Y:S01]  /*7ee0*/  ISETP.NE.AND P1, PT, R111, RZ, PT ;  /* 0x000000ff6f00720c */ /* 0x000fe20003f25270 */
[----:B------:R-:W-:Y:S01]  /*7ef0*/  UIADD3 UR4, UPT, UPT, UR50, -0x1, URZ ;  /* 0xffffffff32047890 */ /* 0x000fe2000fffe0ff */
[----:B------:R-:W-:Y:S03]  /*7f00*/  LEA R2, R60, UR48, 0x3 ;  /* 0x000000303c027c11 */ /* 0x000fe6000f8e18ff */
[----:B------:R-:W-:Y:S08]  /*7f10*/  UISETP.GT.U32.AND UP0, UPT, UR4, -0x3, UPT ;  /* 0xfffffffd0400788c */ /* 0x000ff0000bf04070 */
[----:B------:R-:W-:Y:S01]  /*7f20*/  @P1 SHF.L.U32 R3, R101, 0x1f, RZ ;  /* 0x0000001f65031819 */ /* 0x000fe200000006ff */
[----:B------:R-:W-:Y:S06]  /*7f30*/  BRA.U UP0, `(.L_x_149) ;  /* 0x0000000100247547 */ /* 0x000fec000b800000 */
[----:B------:R-:W-:Y:S01]  /*7f40*/  IMAD.U32 R4, RZ, RZ, UR49 ;  /* 0x00000031ff047e24 */ /* 0x000fe2000f8e00ff */
[----:B------:R-:W-:Y:S01]  /*7f50*/  MOV R0, UR37 ;  /* 0x0000002500007c02 */ /* 0x000fe20008000f00 */
[----:B------:R-:W-:Y:S03]  /*7f60*/  UIADD3 UR49, UPT, UPT, UR49, 0x1, URZ ;  /* 0x0000000131317890 */ /* 0x000fe6000fffe0ff */
[----:B------:R-:W-:Y:S01]  /*7f70*/  @P1 LEA R4, R4, UR48, 0x3 ;  /* 0x0000003004041c11 */ /* 0x000fe2000f8e18ff */
[----:B------:R-:W-:Y:S04]  /*7f80*/  UISETP.NE.AND UP0, UPT, UR49, 0x3, UPT ;  /* 0x000000033100788c */ /* 0x000fe8000bf05270 */
[----:B------:R-:W-:Y:S01]  /*7f90*/  @P1 VIADD R4, R4, 0x258 ;  /* 0x0000025804041836 */ /* 0x000fe20000000000 */
[----:B------:R-:W-:Y:S04]  /*7fa0*/  USEL UR49, UR49, URZ, UP0 ;  /* 0x000000ff31317287 */ /* 0x000fe80008000000 */
[----:B------:R-:W-:Y:S04]  /*7fb0*/  @P1 PRMT R0, R0, 0x654, R4 ;  /* 0x0000065400001816 */ /* 0x000fe80000000004 */
[----:B------:R2:W-:Y:S04]  /*7fc0*/  @P1 SYNCS.ARRIVE.TRANS64.RED.A1T0 RZ, [R0+URZ], RZ ;  /* 0x000000ff00ff19a7 */ /* 0x0005e800081004ff */
.L_x_149:
[----:B------:R-:W4:Y:S01]  /*7fd0*/  @P1 SYNCS.PHASECHK.TRANS64.TRYWAIT P0, [R2+URZ+0x240], R3 ;  /* 0x00024003020015a7 */ /* 0x000f2200080011ff */
[----:B------:R-:W-:Y:S01]  /*7fe0*/  BSSY B1, `(.L_x_150) ;  /* 0x0000016000017945 */ /* 0x000fe20003800000 */
[----:B----4-:R-:W-:Y:S03]  /*7ff0*/  @P1 SEL R61, RZ, 0x1, !P0 ;  /* 0x00000001ff3d1807 */ /* 0x010fe60004000000 */
[----:B------:R-:W-:Y:S05]  /*8000*/  @!P1 BRA `(.L_x_151) ;  /* 0x00000000004c9947 */ /* 0x000fea0003800000 */
[----:B------:R-:W-:Y:S01]  /*8010*/  ISETP.NE.AND P0, PT, R61, RZ, PT ;  /* 0x000000ff3d00720c */ /* 0x000fe20003f05270 */
[----:B------:R-:W-:Y:S01]  /*8020*/  BSSY B0, `(.L_x_152) ;  /* 0x000000b000007945 */ /* 0x000fe20003800000 */
[----:B------:R-:W-:Y:S11]  /*8030*/  ISETP.NE.AND P1, PT, R62, RZ, PT ;  /* 0x000000ff3e00720c */ /* 0x000ff60003f25270 */
[----:B------:R-:W-:Y:S02]  /*8040*/  @!UPT UIADD3 URZ, UPT, UPT, URZ, URZ, URZ ;  /* 0x000000fffffff290 */ /* 0x000fe4000fffe0ff */
[C---:B------:R-:W-:Y:S01]  /*8050*/  @P1 IMAD R6, R60.reuse, 0x2000, R104 ;  /* 0x000020003c061824 */ /* 0x040fe200078e0268 */
[C---:B------:R-:W-:Y:S01]  /*8060*/  @P1 LEA R4, R60.reuse, R102, 0xd ;  /* 0x000000663c041211 */ /* 0x040fe200078e68ff */
[C---:B------:R-:W-:Y:S02]  /*8070*/  @P1 IMAD R5, R60.reuse, 0x2000, R103 ;  /* 0x000020003c051824 */ /* 0x040fe400078e0267 */
[----:B------:R-:W-:Y:S01]  /*8080*/  @P1 IMAD R3, R60, 0x2000, R110 ;  /* 0x000020003c031824 */ /* 0x000fe200078e026e */
[----:B------:R-:W-:Y:S06]  /*8090*/  @P0 BRA `(.L_x_153) ;  /* 0x00000000000c0947 */ /* 0x000fec0003800000 */
[----:B--2---:R-:W-:Y:S04]  /*80a0*/  SHF.L.U32 R0, R101, 0x1f, RZ ;  /* 0x0000001f65007819 */ /* 0x004fe800000006ff */
[----:B------:R-:W2:Y:S02]  /*80b0*/  SYNCS.PHASECHK.TRANS64.TRYWAIT P0, [R2+URZ+0x240], R0 ;  /* 0x00024000020075a7 */ /* 0x000ea400080011ff */
[----:B--2---:R-:W-:Y:S05]  /*80c0*/  @!P0 BRA `(.L_x_154) ;  /* 0x0000003000788947 */ /* 0x004fea0003800000 */
.L_x_153:
[----:B------:R-:W-:Y:S05]  /*80d0*/  BSYNC B0 ;  /* 0x0000000000007941 */ /* 0x000fea0003800000 */
.L_x_152:
[----:B------:R-:W-:Y:S02]  /*80e0*/  ISETP.NE.AND P0, PT, R62, RZ, PT ;  /* 0x000000ff3e00720c */ /* 0x000fe40003f05270 */
[----:B------:R-:W-:Y:S11]  /*80f0*/  IADD3 R60, PT, PT, R60, 0x1, RZ ;  /* 0x000000013c3c7810 */ /* 0x000ff60007ffe0ff */
[----:B------:R4:W1:Y:S04]  /*8100*/  @P0 LDS.128 R56, [R6] ;  /* 0x0000000006380984 */ /* 0x0008680000000c00 */
[----:B------:R4:W1:Y:S04]  /*8110*/  @P0 LDS.128 R64, [R5+0x10] ;  /* 0x0000100005400984 */ /* 0x0008680000000c00 */
[----:B------:R4:W1:Y:S04]  /*8120*/  @P0 LDS.128 R72, [R4+0x20] ;  /* 0x0000200004480984 */ /* 0x0008680000000c00 */
[----:B------:R4:W1:Y:S02]  /*8130*/  @P0 LDS.128 R80, [R3+0x30] ;  /* 0x0000300003500984 */ /* 0x0008640000000c00 */
.L_x_151:
[----:B------:R-:W-:Y:S05]  /*8140*/  BSYNC B1 ;  /* 0x0000000000017941 */ /* 0x000fea0003800000 */
.L_x_150:
[----:B--2---:R-:W-:Y:S05]  /*8150*/  VIADD R0, R47, 0x20 ;  /* 0x000000202f007836 */ /* 0x004fea0000000000 */
[----:B------:R-:W-:Y:S04]  /*8160*/  SHF.R.U32.HI R0, RZ, 0x15, R0 ;  /* 0x00000015ff007819 */ /* 0x000fe80000011600 */
[----:B------:R-:W-:Y:S11]  /*8170*/  LOP3.LUT P0, RZ, R0, 0x3, R96, 0x48, !PT ;  /* 0x0000000300ff7812 */ /* 0x000ff60007804860 */
[----:B------:R-:W-:Y:S02]  /*8180*/  @!UPT UIADD3 URZ, UPT, UPT, URZ, URZ, URZ ;  /* 0x000000fffffff290 */ /* 0x000fe4000fffe0ff */
[----:B------:R-:W-:Y:S05]  /*8190*/  @!P0 BRA `(.L_x_155) ;  /* 0x0000000000408947 */ /* 0x000fea0003800000 */
[----:B------:R-:W2:Y:S01]  /*81a0*/  LDCU.64 UR8, c[0x4][0x70] ;  /* 0x01000e00ff0877ac */ /* 0x000ea20008000a00 */
[----:B----4-:R-:W-:Y:S01]  /*81b0*/  MOV R3, 0x0 ;  /* 0x0000000000037802 */ /* 0x010fe20000000f00 */
[----:B------:R-:W-:Y:S02]  /*81c0*/  HFMA2 R12, -RZ, RZ, 0, 5.9604644775390625e-08 ;  /* 0x00000001ff0c7431 */ /* 0x000fe400000001ff */
[----:B-1----:R-:W-:Y:S02]  /*81d0*/  IMAD.MOV.U32 R8, RZ, RZ, 0x192 ;  /* 0x00000192ff087424 */ /* 0x002fe400078e00ff */
[----:B------:R-:W-:Y:S01]  /*81e0*/  IMAD.MOV.U32 R13, RZ, RZ, RZ ;  /* 0x000000ffff0d7224 */ /* 0x000fe200078e00ff */
[----:B------:R-:W1:Y:S01]  /*81f0*/  LDCU.64 UR6, c[0x4][0x78] ;  /* 0x01000f00ff0677ac */ /* 0x000e620008000a00 */
[----:B------:R-:W4:Y:S01]  /*8200*/  LDC.64 R2, c[0x4][R3] ;  /* 0x0100000003027b82 */ /* 0x000f220000000a00 */
[----:B------:R-:W5:Y:S01]  /*8210*/  LDCU.64 UR4, c[0x4][0x10] ;  /* 0x01000200ff0477ac */ /* 0x000f620008000a00 */
[----:B--2---:R-:W-:Y:S01]  /*8220*/  MOV R5, UR9 ;  /* 0x0000000900057c02 */ /* 0x004fe20008000f00 */
[----:B------:R-:W-:Y:S01]  /*8230*/  IMAD.U32 R4, RZ, RZ, UR8 ;  /* 0x00000008ff047e24 */ /* 0x000fe2000f8e00ff */
[----:B-1----:R-:W-:Y:S01]  /*8240*/  MOV R7, UR7 ;  /* 0x0000000700077c02 */ /* 0x002fe20008000f00 */
[----:B------:R-:W-:Y:S01]  /*8250*/  IMAD.U32 R6, RZ, RZ, UR6 ;  /* 0x00000006ff067e24 */ /* 0x000fe2000f8e00ff */
[----:B-----5:R-:W-:Y:S01]  /*8260*/  MOV R11, UR5 ;  /* 0x00000005000b7c02 */ /* 0x020fe20008000f00 */
[----:B------:R-:W-:Y:S02]  /*8270*/  IMAD.U32 R10, RZ, RZ, UR4 ;  /* 0x00000004ff0a7e24 */ /* 0x000fe4000f8e00ff */
[----:B------:R-:W-:Y:S07]  /*8280*/  LEPC R20, `(.L_x_155) ;  /* 0x000000001014794e */ /* 0x000fee0000000000 */
[----:B---34-:R-:W-:Y:S05]  /*8290*/  CALL.ABS.NOINC R2 ;  /* 0x0000000002007343 */ /* 0x018fea0003c00000 */
.L_x_155:
[----:B------:R-:W-:Y:S05]  /*82a0*/  WARPSYNC.ALL ;  /* 0x0000000000007948 */ /* 0x000fea0003800000 */
[----:B------:R-:W-:Y:S01]  /*82b0*/  R2UR UR4, R47 ;  /* 0x000000002f0472ca */ /* 0x000fe200000e0000 */
[--C-:B-1----:R-:W-:Y:S01]  /*82c0*/  HADD2.F32 R50, -RZ, R56.reuse.H0_H0 ;  /* 0x20000038ff327230 */ /* 0x102fe20000004100 */
[----:B------:R-:W-:Y:S01]  /*82d0*/  ISETP.NE.AND P0, PT, R106, RZ, PT ;  /* 0x000000ff6a00720c */ /* 0x000fe20003f05270 */
[----:B------:R-:W-:Y:S01]  /*82e0*/  HADD2.F32 R51, -RZ, R56.H1_H1 ;  /* 0x30000038ff337230 */ /* 0x000fe20000004100 */
[----:B------:R-:W-:Y:S01]  /*82f0*/  BSSY.RECONVERGENT B0, `(.L_x_156) ;  /* 0x0000085000007945 */ /* 0x000fe20003800200 */
[--C-:B------:R-:W-:Y:S08]  /*8300*/  HADD2.F32 R52, -RZ, R57.reuse.H0_H0 ;  /* 0x20000039ff347230 */ /* 0x100ff00000004100 */
[----:B----4-:R-:W1:Y:S02]  /*8310*/  LDTM.x32 R4, tmem[UR4+0x20] ;  /* 0x00002004000479ee */ /* 0x010e6400082c0000 */
[C---:B-1----:R-:W-:Y:S01]  /*8320*/  FMUL R0, R46.reuse, R4 ;  /* 0x000000042e007220 */ /* 0x042fe20000400000 */
        /* <DEDUP_REMOVED lines=67> */
[----:B------:R1:W-:Y:S01]  /*8760*/  STS.128 [R104+0x2000], R52 ;  /* 0x0020003468007388 */ /* 0x0003e20000000c00 */
        /* <DEDUP_REMOVED lines=52> */
[----:B------:R-:W-:Y:S02]  /*8ab0*/  UIADD3 UR8, UP0, UPT, UR52, 0x680, URZ ;  /* 0x0000068034087890 */ /* 0x000fe4000ff1e0ff */
[----:B------:R-:W-:Y:S02]  /*8ac0*/  UIADD3 UR5, UPT, UPT, UR41, 0x20, URZ ;  /* 0x0000002029057890 */ /* 0x000fe4000fffe0ff */
[----:B------:R-:W-:Y:S02]  /*8ad0*/  UIADD3 UR4, UPT, UPT, UR48, 0x2400, URZ ;  /* 0x0000240030047890 */ /* 0x000fe4000fffe0ff */
[----:B------:R-:W-:Y:S01]  /*8ae0*/  UIADD3.X UR9, UPT, UPT, URZ, UR53, URZ, UP0, !UPT ;  /* 0x00000035ff097290 */ /* 0x000fe200087fe4ff */
[----:B------:R-:W-:Y:S01]  /*8af0*/  UMOV UR6, UR42 ;  /* 0x0000002a00067c82 */ /* 0x000fe20008000000 */
[----:B------:R-:W-:Y:S07]  /*8b00*/  UMOV UR7, UR36 ;  /* 0x0000002400077c82 */ /* 0x000fee0008000000 */
[----:B------:R2:W-:Y:S01]  /*8b10*/  UTMASTG.3D [UR4], [UR8] ;  /* 0x00000004080073b5 */ /* 0x0005e20008010000 */
[----:B------:R0:W-:Y:S01]  /*8b20*/  UTMACMDFLUSH ;  /* 0x00000000000079b7 */ /* 0x0001e20000000000 */
[----:B--2---:R-:W-:Y:S04]  /*8b30*/  DEPBAR.LE SB0, 0x1 ;  /* 0x000080400000791a */ /* 0x004fe80000000000 */
.L_x_157:
[----:B------:R-:W-:Y:S05]  /*8b40*/  BSYNC.RECONVERGENT B0 ;  /* 0x0000000000007941 */ /* 0x000fea0003800200 */
.L_x_156:
[----:B------:R-:W-:Y:S01]  /*8b50*/  BAR.SYNC.DEFER_BLOCKING 0x1, 0x80 ;  /* 0x0042000000007b1d */ /* 0x000fe20000010000 */
[----:B------:R-:W-:Y:S01]  /*8b60*/  ISETP.NE.AND P1, PT, R111, RZ, PT ;  /* 0x000000ff6f00720c */ /* 0x000fe20003f25270 */
[----:B------:R-:W-:Y:S01]  /*8b70*/  UISETP.GT.U32.AND UP0, UPT, UR50, -0x3, UPT ;  /* 0xfffffffd3200788c */ /* 0x000fe2000bf04070 */
[----:B------:R-:W-:Y:S11]  /*8b80*/  LEA R4, R60, UR48, 0x3 ;  /* 0x000000303c047c11 */ /* 0x000ff6000f8e18ff */
        /* <DEDUP_REMOVED lines=11> */
.L_x_158:
        /* <DEDUP_REMOVED lines=9> */
[C---:B--2---:R-:W-:Y:S01]  /*8cd0*/  @P1 LEA R0, R60.reuse, R102, 0xd ;  /* 0x000000663c001211 */ /* 0x044fe200078e68ff */
[C---:B------:R-:W-:Y:S02]  /*8ce0*/  @P1 IMAD R2, R60.reuse, 0x2000, R103 ;  /* 0x000020003c021824 */ /* 0x040fe400078e0267 */
[----:B------:R-:W-:Y:S01]  /*8cf0*/  @P1 IMAD R60, R60, 0x2000, R110 ;  /* 0x000020003c3c1824 */ /* 0x000fe200078e026e */
[----:B------:R-:W-:Y:S06]  /*8d00*/  @P0 BRA `(.L_x_162) ;  /* 0x00000000000c0947 */ /* 0x000fec0003800000 */
[----:B------:R-:W-:Y:S04]  /*8d10*/  SHF.L.U32 R5, R101, 0x1f, RZ ;  /* 0x0000001f65057819 */ /* 0x000fe800000006ff */
[----:B------:R-:W2:Y:S02]  /*8d20*/  SYNCS.PHASECHK.TRANS64.TRYWAIT P0, [R4+URZ+0x240], R5 ;  /* 0x00024005040075a7 */ /* 0x000ea400080011ff */
[----:B--2---:R-:W-:Y:S05]  /*8d30*/  @!P0 BRA `(.L_x_163) ;  /* 0x0000002400708947 */ /* 0x004fea0003800000 */
.L_x_162:
[----:B------:R-:W-:Y:S05]  /*8d40*/  BSYNC B0 ;  /* 0x0000000000007941 */ /* 0x000fea0003800000 */
.L_x_161:
[----:B------:R-:W-:Y:S11]  /*8d50*/  ISETP.NE.AND P0, PT, R62, RZ, PT ;  /* 0x000000ff3e00720c */ /* 0x000ff60003f05270 */
[----:B------:R-:W-:Y:S02]  /*8d60*/  @!UPT UIADD3 URZ, UPT, UPT, URZ, URZ, URZ ;  /* 0x000000fffffff290 */ /* 0x000fe4000fffe0ff */
[----:B------:R4:W1:Y:S04]  /*8d70*/  @P0 LDS.128 R56, [R3] ;  /* 0x0000000003380984 */ /* 0x0008680000000c00 */
[----:B------:R4:W1:Y:S04]  /*8d80*/  @P0 LDS.128 R64, [R2+0x10] ;  /* 0x0000100002400984 */ /* 0x0008680000000c00 */
[----:B------:R4:W1:Y:S04]  /*8d90*/  @P0 LDS.128 R72, [R0+0x20] ;  /* 0x0000200000480984 */ /* 0x0008680000000c00 */
[----:B------:R4:W1:Y:S02]  /*8da0*/  @P0 LDS.128 R80, [R60+0x30] ;  /* 0x000030003c500984 */ /* 0x0008640000000c00 */
.L_x_160:
[----:B------:R-:W-:Y:S05]  /*8db0*/  BSYNC B1 ;  /* 0x0000000000017941 */ /* 0x000fea0003800000 */
.L_x_159:
[----:B--2-4-:R-:W-:Y:S05]  /*8dc0*/  VIADD R0, R47, 0x40 ;  /* 0x000000402f007836 */ /* 0x014fea0000000000 */
[----:B------:R-:W-:Y:S04]  /*8dd0*/  SHF.R.U32.HI R0, RZ, 0x15, R0 ;  /* 0x00000015ff007819 */ /* 0x000fe80000011600 */
[----:B------:R-:W-:Y:S11]  /*8de0*/  LOP3.LUT P0, RZ, R0, 0x3, R96, 0x48, !PT ;  /* 0x0000000300ff7812 */ /* 0x000ff60007804860 */
[----:B------:R-:W-:Y:S02]  /*8df0*/  @!UPT UIADD3 URZ, UPT, UPT, URZ, URZ, URZ ;  /* 0x000000fffffff290 */ /* 0x000fe4000fffe0ff */
[----:B------:R-:W-:Y:S05]  /*8e00*/  @!P0 BRA `(.L_x_164) ;  /* 0x0000000000408947 */ /* 0x000fea0003800000 */
[----:B------:R-:W2:Y:S01]  /*8e10*/  LDCU.64 UR8, c[0x4][0x70] ;  /* 0x01000e00ff0877ac */ /* 0x000ea20008000a00 */
[----:B------:R-:W-:Y:S01]  /*8e20*/  MOV R3, 0x0 ;  /* 0x0000000000037802 */ /* 0x000fe20000000f00 */
        /* <DEDUP_REMOVED lines=14> */
.L_x_164:
[----:B------:R-:W-:Y:S01]  /*8f10*/  ISETP.NE.AND P0, PT, R106, RZ, PT ;  /* 0x000000ff6a00720c */ /* 0x000fe20003f05270 */
[----:B------:R-:W-:Y:S05]  /*8f20*/  WARPSYNC.ALL ;  /* 0x0000000000007948 */ /* 0x000fea0003800000 */
[----:B------:R-:W-:Y:S01]  /*8f30*/  R2UR UR4, R47 ;  /* 0x000000002f0472ca */ /* 0x000fe200000e0000 */
[--C-:B-1----:R-:W-:Y:S01]  /*8f40*/  HADD2.F32 R47, -RZ, R56.reuse.H0_H0 ;  /* 0x20000038ff2f7230 */ /* 0x102fe20000004100 */
[----:B------:R-:W-:Y:S01]  /*8f50*/  IADD3 R112, PT, PT, R112, 0x2c0, RZ ;  /* 0x000002c070707810 */ /* 0x000fe20007ffe0ff */
[----:B------:R-:W-:Y:S01]  /*8f60*/  HADD2.F32 R50, -RZ, R56.H1_H1 ;  /* 0x30000038ff327230 */ /* 0x000fe20000004100 */
[----:B------:R-:W-:Y:S01]  /*8f70*/  BSSY.RECONVERGENT B0, `(.L_x_165) ;  /* 0x0000088000007945 */ /* 0x000fe20003800200 */
[--C-:B------:R-:W-:Y:S01]  /*8f80*/  HADD2.F32 R51, -RZ, R57.reuse.H0_H0 ;  /* 0x20000039ff337230 */ /* 0x100fe20000004100 */
[----:B------:R-:W-:Y:S01]  /*8f90*/  LOP3.LUT R112, R112, 0xfefffff8, RZ, 0xc0, !PT ;  /* 0xfefffff870707812 */ /* 0x000fe200078ec0ff */
[----:B------:R-:W-:Y:S02]  /*8fa0*/  HADD2.F32 R52, -RZ, R57.H1_H1 ;  /* 0x30000039ff347230 */ /* 0x000fe40000004100 */
[--C-:B------:R-:W-:Y:S02]  /*8fb0*/  HADD2.F32 R53, -RZ, R58.reuse.H0_H0 ;  /* 0x2000003aff357230 */ /* 0x100fe40000004100 */
[----:B------:R-:W-:Y:S02]  /*8fc0*/  HADD2.F32 R54, -RZ, R58.H1_H1 ;  /* 0x3000003aff367230 */ /* 0x000fe40000004100 */
[----:B------:R-:W1:Y:S01]  /*8fd0*/  LDTM.x32 R4, tmem[UR4+0x40] ;  /* 0x00004004000479ee */ /* 0x000e6200082c0000 */
[----:B------:R-:W-:Y:S01]  /*8fe0*/  NOP ;  /* 0x0000000000007918 */ /* 0x000fe20000000000 */
[----:B-1----:R1:W-:Y:S01]  /*8ff0*/  SYNCS.ARRIVE.TRANS64.RED.A1T0 RZ, [R112+URZ], RZ ;  /* 0x000000ff70ff79a7 */ /* 0x0023e200081004ff */
[--C-:B------:R-:W-:Y:S02]  /*9000*/  HADD2.F32 R55, -RZ, R59.reuse.H0_H0 ;  /* 0x2000003bff377230 */ /* 0x100fe40000004100 */
[----:B------:R-:W-:Y:S02]  /*9010*/  HADD2.F32 R56, -RZ, R59.H1_H1 ;  /* 0x3000003bff387230 */ /* 0x000fe40000004100 */
        /* <DEDUP_REMOVED lines=9> */
[C---:B------:R-:W-:Y:S01]  /*90b0*/  FMUL R4, R46.reuse, R4 ;  /* 0x000000042e047220 */ /* 0x040fe20000400000 */
[C---:B------:R-:W-:Y:S01]  /*90c0*/  FMUL R5, R46.reuse, R5 ;  /* 0x000000052e057220 */ /* 0x040fe20000400000 */
[C---:B------:R-:W-:Y:S01]  /*90d0*/  FMUL R6, R46.reuse, R6 ;  /* 0x000000062e067220 */ /* 0x040fe20000400000 */
[C---:B------:R-:W-:Y:S01]  /*90e0*/  FMUL R7, R46.reuse, R7 ;  /* 0x000000072e077220 */ /* 0x040fe20000400000 */
[C---:B------:R-:W-:Y:S01]  /*90f0*/  FFMA R4, R49.reuse, R47, R4 ;  /* 0x0000002f31047223 */ /* 0x040fe20000000004 */
[C---:B------:R-:W-:Y:S01]  /*9100*/  FFMA R5, R49.reuse, R50, R5 ;  /* 0x0000003231057223 */ /* 0x040fe20000000005 */
[C---:B------:R-:W-:Y:S01]  /*9110*/  FFMA R6, R49.reuse, R51, R6 ;  /* 0x0000003331067223 */ /* 0x040fe20000000006 */
[----:B------:R-:W-:Y:S01]  /*9120*/  FFMA R7, R49, R52, R7 ;  /* 0x0000003431077223 */ /* 0x000fe20000000007 */
[C---:B------:R-:W-:Y:S01]  /*9130*/  FMUL R8, R46.reuse, R8 ;  /* 0x000000082e087220 */ /* 0x040fe20000400000 */
[C---:B------:R-:W-:Y:S01]  /*9140*/  FMUL R9, R46.reuse, R9 ;  /* 0x000000092e097220 */ /* 0x040fe20000400000 */
[----:B------:R-:W-:Y:S01]  /*9150*/  F2FP.F16.F32.PACK_AB R4, R5, R4 ;  /* 0x000000040504723e */ /* 0x000fe200000000ff */
[C---:B------:R-:W-:Y:S01]  /*9160*/  FMUL R10, R46.reuse, R10 ;  /* 0x0000000a2e0a7220 */ /* 0x040fe20000400000 */
[----:B------:R-:W-:Y:S01]  /*9170*/  F2FP.F16.F32.PACK_AB R5, R7, R6 ;  /* 0x000000060705723e */ /* 0x000fe200000000ff */
[C---:B------:R-:W-:Y:S01]  /*9180*/  FFMA R8, R49.reuse, R53, R8 ;  /* 0x0000003531087223 */ /* 0x040fe20000000008 */
[C---:B------:R-:W-:Y:S01]  /*9190*/  FFMA R9, R49.reuse, R54, R9 ;  /* 0x0000003631097223 */ /* 0x040fe20000000009 */
[----:B------:R-:W-:Y:S01]  /*91a0*/  FFMA R10, R49, R55, R10 ;  /* 0x00000037310a7223 */ /* 0x000fe2000000000a */
[C---:B------:R-:W-:Y:S01]  /*91b0*/  FMUL R11, R46.reuse, R11 ;  /* 0x0000000b2e0b7220 */ /* 0x040fe20000400000 */
[C---:B------:R-:W-:Y:S01]  /*91c0*/  FMUL R0, R46.reuse, R12 ;  /* 0x0000000c2e007220 */ /* 0x040fe20000400000 */
[C---:B------:R-:W-:Y:S01]  /*91d0*/  FMUL R2, R46.reuse, R13 ;  /* 0x0000000d2e027220 */ /* 0x040fe20000400000 */
[----:B------:R-:W-:Y:S01]  /*91e0*/  F2FP.F16.F32.PACK_AB R6, R9, R8 ;  /* 0x000000080906723e */ /* 0x000fe200000000ff */
[C---:B------:R-:W-:Y:S01]  /*91f0*/  FFMA R11, R49.reuse, R56, R11 ;  /* 0x00000038310b7223 */ /* 0x040fe2000000000b */
[C---:B------:R-:W-:Y:S01]  /*9200*/  FFMA R0, R49.reuse, R57, R0 ;  /* 0x0000003931007223 */ /* 0x040fe20000000000 */
[C---:B------:R-:W-:Y:S01]  /*9210*/  FFMA R2, R49.reuse, R58, R2 ;  /* 0x0000003a31027223 */ /* 0x040fe20000000002 */
[C---:B------:R-:W-:Y:S01]  /*9220*/  FMUL R3, R46.reuse, R14 ;  /* 0x0000000e2e037220 */ /* 0x040fe20000400000 */
[C---:B------:R-:W-:Y:S01]  /*9230*/  FMUL R15, R46.reuse, R15 ;  /* 0x0000000f2e0f7220 */ /* 0x040fe20000400000 */
[C---:B------:R-:W-:Y:S01]  /*9240*/  FMUL R12, R46.reuse, R16 ;  /* 0x000000102e0c7220 */ /* 0x040fe20000400000 */
[C---:B------:R-:W-:Y:S01]  /*9250*/  FMUL R13, R46.reuse, R17 ;  /* 0x000000112e0d7220 */ /* 0x040fe20000400000 */
[C---:B------:R-:W-:Y:S01]  /*9260*/  FFMA R3, R49.reuse, R59, R3 ;  /* 0x0000003b31037223 */ /* 0x040fe20000000003 */
[C---:B------:R-:W-:Y:S01]  /*9270*/  FMUL R14, R46.reuse, R18 ;  /* 0x000000122e0e7220 */ /* 0x040fe20000400000 */
[----:B------:R-:W-:Y:S01]  /*9280*/  FFMA R15, R49, R60, R15 ;  /* 0x0000003c310f7223 */ /* 0x000fe2000000000f */
[C---:B------:R-:W-:Y:S01]  /*9290*/  FMUL R19, R46.reuse, R19 ;  /* 0x000000132e137220 */ /* 0x040fe20000400000 */
[----:B------:R-:W-:Y:S01]  /*92a0*/  F2FP.F16.F32.PACK_AB R7, R11, R10 ;  /* 0x0000000a0b07723e */ /* 0x000fe200000000ff */
[C---:B------:R-:W-:Y:S01]  /*92b0*/  FFMA R12, R49.reuse, R61, R12 ;  /* 0x0000003d310c7223 */ /* 0x040fe2000000000c */
[----:B------:R-:W-:Y:S02]  /*92c0*/  HADD2.F32 R66, -RZ, R72.H1_H1 ;  /* 0x30000048ff427230 */ /* 0x000fe40000004100 */
[C---:B------:R-:W-:Y:S01]  /*92d0*/  FMUL R16, R46.reuse, R20 ;  /* 0x000000142e107220 */ /* 0x040fe20000400000 */
[C---:B------:R-:W-:Y:S01]  /*92e0*/  FFMA R13, R49.reuse, R62, R13 ;  /* 0x0000003e310d7223 */ /* 0x040fe2000000000d */
[----:B------:R1:W-:Y:S01]  /*92f0*/  STS.128 [R104+0x4000], R4 ;  /* 0x0040000468007388 */ /* 0x0003e20000000c00 */
[--C-:B------:R-:W-:Y:S02]  /*9300*/  HADD2.F32 R67, -RZ, R73.reuse.H0_H0 ;  /* 0x20000049ff437230 */ /* 0x100fe40000004100 */
[C---:B------:R-:W-:Y:S01]  /*9310*/  FMUL R17, R46.reuse, R21 ;  /* 0x000000152e117220 */ /* 0x040fe20000400000 */
[C---:B------:R-:W-:Y:S01]  /*9320*/  FFMA R14, R49.reuse, R63, R14 ;  /* 0x0000003f310e7223 */ /* 0x040fe2000000000e */
[----:B------:R-:W-:Y:S02]  /*9330*/  HADD2.F32 R68, -RZ, R73.H1_H1 ;  /* 0x30000049ff447230 */ /* 0x000fe40000004100 */
[C---:B------:R-:W-:Y:S01]  /*9340*/  FMUL R18, R46.reuse, R22 ;  /* 0x000000162e127220 */ /* 0x040fe20000400000 */
[C---:B------:R-:W-:Y:S01]  /*9350*/  FFMA R19, R49.reuse, R64, R19 ;  /* 0x0000004031137223 */ /* 0x040fe20000000013 */
        /* <DEDUP_REMOVED lines=13> */
[----:B------:R-:W-:Y:S01]  /*9430*/  FMUL R27, R46, R27 ;  /* 0x0000001b2e1b7220 */ /* 0x000fe20000400000 */
[----:B------:R-:W-:Y:S01]  /*9440*/  F2FP.F16.F32.PACK_AB R8, R2, R0 ;  /* 0x000000000208723e */ /* 0x000fe200000000ff */
[----:B------:R-:W-:Y:S01]  /*9450*/  FFMA R20, R49, R69, R20 ;  /* 0x0000004531147223 */ /* 0x000fe20000000014 */
[----:B------:R-:W-:Y:S01]  /*9460*/  F2FP.F16.F32.PACK_AB R9, R15, R3 ;  /* 0x000000030f09723e */ /* 0x000fe200000000ff */
[----:B------:R-:W-:Y:S01]  /*9470*/  HADD2.F32 R74, -RZ, R80.H1_H1 ;  /* 0x30000050ff4a7230 */ /* 0x000fe20000004100 */
[----:B------:R-:W-:Y:S01]  /*9480*/  F2FP.F16.F32.PACK_AB R10, R13, R12 ;  /* 0x0000000c0d0a723e */ /* 0x000fe200000000ff */
[C---:B------:R-:W-:Y:S01]  /*9490*/  FMUL R24, R46.reuse, R28 ;  /* 0x0000001c2e187220 */ /* 0x040fe20000400000 */
[----:B------:R-:W-:Y:S01]  /*94a0*/  F2FP.F16.F32.PACK_AB R11, R19, R14 ;  /* 0x0000000e130b723e */ /* 0x000fe200000000ff */
[C---:B------:R-:W-:Y:S01]  /*94b0*/  FFMA R21, R49.reuse, R70, R21 ;  /* 0x0000004631157223 */ /* 0x040fe20000000015 */
[--C-:B------:R-:W-:Y:S02]  /*94c0*/  HADD2.F32 R75, -RZ, R81.reuse.H0_H0 ;  /* 0x20000051ff4b7230 */ /* 0x100fe40000004100 */
[C---:B------:R-:W-:Y:S01]  /*94d0*/  FMUL R25, R46.reuse, R29 ;  /* 0x0000001d2e197220 */ /* 0x040fe20000400000 */
[C---:B------:R-:W-:Y:S01]  /*94e0*/  FFMA R22, R49.reuse, R71, R22 ;  /* 0x0000004731167223 */ /* 0x040fe20000000016 */
[----:B------:R1:W-:Y:S01]  /*94f0*/  STS.128 [R103+0x4010], R8 ;  /* 0x0040100867007388 */ /* 0x0003e20000000c00 */
        /* <DEDUP_REMOVED lines=8> */
[----:B------:R-:W-:Y:S01]  /*9580*/  FFMA R25, R49, R74, R25 ;  /* 0x0000004a31197223 */ /* 0x000fe20000000019 */
[--C-:B------:R-:W-:Y:S02]  /*9590*/  HADD2.F32 R79, -RZ, R83.reuse.H0_H0 ;  /* 0x20000053ff4f7230 */ /* 0x100fe40000004100 */
[C---:B------:R-:W-:Y:S01]  /*95a0*/  FMUL R29, R46.reuse, R33 ;  /* 0x000000212e1d7220 */ /* 0x040fe20000400000 */
[----:B------:R-:W-:Y:S01]  /*95b0*/  F2FP.F16.F32.PACK_AB R16, R17, R16 ;  /* 0x000000101110723e */ /* 0x000fe200000000ff */
[----:B------:R-:W-:Y:S01]  /*95c0*/  FFMA R26, R49, R75, R26 ;  /* 0x0000004b311a7223 */ /* 0x000fe2000000001a */
[----:B------:R-:W-:Y:S02]  /*95d0*/  HADD2.F32 R80, -RZ, R83.H1_H1 ;  /* 0x30000053ff507230 */ /* 0x000fe40000004100 */
[C---:B------:R-:W-:Y:S01]  /*95e0*/  FMUL R30, R46.reuse, R34 ;  /* 0x000000222e1e7220 */ /* 0x040fe20000400000 */
        /* <DEDUP_REMOVED lines=32> */
.L_x_166:
[----:B------:R-:W-:Y:S05]  /*97f0*/  BSYNC.RECONVERGENT B0 ;  /* 0x0000000000007941 */ /* 0x000fea0003800200 */
.L_x_165:
[----:B------:R-:W-:Y:S01]  /*9800*/  BAR.SYNC.DEFER_BLOCKING 0x1, 0x80 ;  /* 0x0042000000007b1d */ /* 0x000fe20000010000 */
[----:B------:R-:W-:Y:S01]  /*9810*/  UIADD3 UR4, UPT, UPT, UR50, 0x1, URZ ;  /* 0x0000000132047890 */ /* 0x000fe2000fffe0ff */
[----:B------:R-:W-:Y:S03]  /*9820*/  IADD3 R48, PT, PT, R48, 0x1, RZ ;  /* 0x0000000130307810 */ /* 0x000fe60007ffe0ff */
[----:B------:R-:W-:Y:S09]  /*9830*/  UISETP.GT.U32.AND UP0, UPT, UR4, -0x3, UPT ;  /* 0xfffffffd0400788c */ /* 0x000ff2000bf04070 */
[----:B------:R-:W-:Y:S05]  /*9840*/  BRA.U UP0, `(.L_x_167) ;  /* 0x0000000100287547 */ /* 0x000fea000b800000 */
[----:B------:R-:W-:Y:S01]  /*9850*/  ISETP.NE.AND P0, PT, R111, RZ, PT ;  /* 0x000000ff6f00720c */ /* 0x000fe20003f05270 */
[----:B------:R-:W-:Y:S01]  /*9860*/  IMAD.U32 R2, RZ, RZ, UR49 ;  /* 0x00000031ff027e24 */ /* 0x000fe2000f8e00ff */
[----:B------:R-:W-:Y:S01]  /*9870*/  UIADD3 UR49, UPT, UPT, UR49, 0x1, URZ ;  /* 0x0000000131317890 */ /* 0x000fe2000fffe0ff */
[----:B------:R-:W-:Y:S03]  /*9880*/  IMAD.U32 R0, RZ, RZ, UR37 ;  /* 0x00000025ff007e24 */ /* 0x000fe6000f8e00ff */
[----:B------:R-:W-:Y:S04]  /*9890*/  UISETP.NE.AND UP0, UPT, UR49, 0x3, UPT ;  /* 0x000000033100788c */ /* 0x000fe8000bf05270 */
[----:B------:R-:W-:Y:S03]  /*98a0*/  USEL UR49, UR49, URZ, UP0 ;  /* 0x000000ff31317287 */ /* 0x000fe60008000000 */
[----:B------:R-:W-:Y:S05]  /*98b0*/  @P0 LEA R2, R2, UR48, 0x3 ;  /* 0x0000003002020c11 */ /* 0x000fea000f8e18ff */
[----:B------:R-:W-:Y:S05]  /*98c0*/  @P0 VIADD R2, R2, 0x258 ;  /* 0x0000025802020836 */ /* 0x000fea0000000000 */
[----:B------:R-:W-:Y:S04]  /*98d0*/  @P0 PRMT R0, R0, 0x654, R2 ;  /* 0x0000065400000816 */ /* 0x000fe80000000002 */
[----:B------:R2:W-:Y:S03]  /*98e0*/  @P0 SYNCS.ARRIVE.TRANS64.RED.A1T0 RZ, [R0+URZ], RZ ;  /* 0x000000ff00ff09a7 */ /* 0x0005e600081004ff */
.L_x_167:
[----:B------:R-:W-:Y:S01]  /*98f0*/  ISETP.NE.AND P2, PT, R107, RZ, PT ;  /* 0x000000ff6b00720c */ /* 0x000fe20003f45270 */
[----:B------:R-:W-:Y:S01]  /*9900*/  UIADD3 UR50, UPT, UPT, UR50, 0x3, URZ ;  /* 0x0000000332327890 */ /* 0x000fe2000fffe0ff */
[----:B------:R-:W-:Y:S01]  /*9910*/  ISETP.NE.AND P0, PT, R109, 0x2, PT ;  /* 0x000000026d00780c */ /* 0x000fe20003f05270 */
[----:B------:R-:W-:Y:S01]  /*9920*/  IMAD.IADD R15, R44, 0x1, R90 ;  /* 0x000000012c0f7824 */ /* 0x000fe200078e025a */
[----:B------:R-:W-:Y:S01]  /*9930*/  ISETP.NE.AND P1, PT, R48, 0x4, PT ;  /* 0x000000043000780c */ /* 0x000fe20003f25270 */
[----:B------:R-:W-:Y:S01]  /*9940*/  IMAD.IADD R14, R45, 0x1, R91 ;  /* 0x000000012d0e7824 */ /* 0x000fe200078e025b */
[----:B------:R-:W-:Y:S02]  /*9950*/  SEL R2, RZ, 0x1, P0 ;  /* 0x00000001ff027807 */ /* 0x000fe40000000000 */
[----:B--2---:R-:W-:Y:S02]  /*9960*/  SEL R0, RZ, 0x1, P1 ;  /* 0x00000001ff007807 */ /* 0x004fe40000800000 */
[----:B------:R-:W-:Y:S02]  /*9970*/  LOP3.LUT R99, R99, R2, RZ, 0x3c, !PT ;  /* 0x0000000263637212 */ /* 0x000fe400078e3cff */
[----:B------:R-:W-:Y:S02]  /*9980*/  LOP3.LUT R100, R100, R0, RZ, 0x3c, !PT ;  /* 0x0000000064647212 */ /* 0x000fe400078e3cff */
[----:B------:R-:W-:Y:S02]  /*9990*/  @P2 R2UR UR36, R98 ;  /* 0x00000000622422ca */ /* 0x000fe400000e0000 */
[----:B------:R-:W-:Y:S02]  /*99a0*/  SEL R109, R109, RZ, P0 ;  /* 0x000000ff6d6d7207 */ /* 0x000fe40000000000 */
[----:B------:R-:W-:Y:S01]  /*99b0*/  SEL R48, R48, RZ, P1 ;  /* 0x000000ff30307207 */ /* 0x000fe20000800000 */
[----:B------:R-:W-:Y:S10]  /*99c0*/  @P2 BRA `(.L_x_168) ;  /* 0xffffffcc00582947 */ /* 0x000ff4000383ffff */
[----:B------:R-:W-:-:S09]  /*99d0*/  UISETP.NE.AND UP0, UPT, UR51, URZ, UPT ;  /* 0x000000ff3300728c */ /* 0x000fd2000bf05270 */
[----:B------:R-:W-:Y:S05]  /*99e0*/  BRA.U !UP0, `(.L_x_169) ;  /* 0x0000000108487547 */ /* 0x000fea000b800000 */
[----:B------:R-:W2:Y:S02]  /*99f0*/  LDCU.64 UR4, c[0x0][0x890] ;  /* 0x00011200ff0477ac */ /* 0x000ea40008000a00 */
[----:B--2---:R-:W-:-:S04]  /*9a00*/  UISETP.NE.U32.AND UP0, UPT, UR4, URZ, UPT ;  /* 0x000000ff0400728c */ /* 0x004fc8000bf05070 */
[----:B------:R-:W-:-:S09]  /*9a10*/  UISETP.NE.AND.EX UP0, UPT, UR5, URZ, UPT, UP0 ;  /* 0x000000ff0500728c */ /* 0x000fd2000bf05300 */
[----:B------:R-:W-:Y:S05]  /*9a20*/  BRA.U UP0, `(.L_x_170) ;  /* 0x00000001000c7547 */ /* 0x000fea000b800000 */
[----:B------:R-:W-:-:S13]  /*9a30*/  FSETP.NEU.AND P0, PT, R49, RZ, PT ;  /* 0x000000ff3100720b */ /* 0x000fda0003f0d000 */
[----:B------:R-:W-:Y:S05]  /*9a40*/  @!P0 EXIT ;  /* 0x000000000000894d */ /* 0x000fea0003800000 */
[----:B------:R-:W-:Y:S05]  /*9a50*/  BRA `(.L_x_169) ;  /* 0x00000000002c7947 */ /* 0x000fea0003800000 */
.L_x_170:
[----:B------:R-:W-:Y:S01]  /*9a60*/  ISETP.NE.AND P0, PT, R108, RZ, PT ;  /* 0x000000ff6c00720c */ /* 0x000fe20003f05270 */
[----:B------:R-:W-:-:S12]  /*9a70*/  BSSY.RECONVERGENT B0, `(.L_x_169) ;  /* 0x0000009000007945 */ /* 0x000fd80003800200 */
[----:B------:R-:W-:Y:S05]  /*9a80*/  @P0 BRA `(.L_x_171) ;  /* 0x0000000000140947 */ /* 0x000fea0003800000 */
[----:B------:R-:W2:Y:S02]  /*9a90*/  LDCU.64 UR4, c[0x0][0x888] ;  /* 0x00011100ff0477ac */ /* 0x000ea40008000a00 */
[----:B--2---:R-:W-:-:S04]  /*9aa0*/  ISETP.NE.U32.AND P0, PT, RZ, UR4, PT ;  /* 0x00000004ff007c0c */ /* 0x004fc8000bf05070 */
[----:B------:R-:W-:-:S13]  /*9ab0*/  ISETP.NE.AND.EX P0, PT, RZ, UR5, PT, P0 ;  /* 0x00000005ff007c0c */ /* 0x000fda000bf05300 */
[----:B------:R-:W-:Y:S05]  /*9ac0*/  @!P0 EXIT ;  /* 0x000000000000894d */ /* 0x000fea0003800000 */
[----:B------:R-:W-:Y:S05]  /*9ad0*/  BRA `(.L_x_172) ;  /* 0x0000000000087947 */ /* 0x000fea0003800000 */
.L_x_171:
[----:B------:R-:W-:-:S13]  /*9ae0*/  FSETP.NEU.AND P0, PT, R49, RZ, PT ;  /* 0x000000ff3100720b */ /* 0x000fda0003f0d000 */
[----:B------:R-:W-:Y:S05]  /*9af0*/  @!P0 EXIT ;  /* 0x000000000000894d */ /* 0x000fea0003800000 */
.L_x_172:
[----:B------:R-:W-:Y:S05]  /*9b00*/  BSYNC.RECONVERGENT B0 ;  /* 0x0000000000007941 */ /* 0x000fea0003800200 */
.L_x_169:
[----:B------:R-:W-:Y:S01]  /*9b10*/  ULEA UR4, UR49, UR48, 0x3 ;  /* 0x0000003031047291 */ /* 0x000fe2000f8e18ff */
[----:B------:R-:W-:-:S04]  /*9b20*/  DEPBAR.LE SB0, 0x0 ;  /* 0x000080000000791a */ /* 0x000fc80000000000 */
[----:B------:R-:W-:-:S04]  /*9b30*/  UIADD3 UR4, UPT, UPT, UR4, 0x258, URZ ;  /* 0x0000025804047890 */ /* 0x000fc8000fffe0ff */
[----:B------:R-:W-:-:S09]  /*9b40*/  UPRMT UR4, UR37, 0x654, UR4 ;  /* 0x0000065425047896 */ /* 0x000fd20008000004 */
[----:B------:R-:W-:Y:S01]  /*9b50*/  SYNCS.ARRIVE.TRANS64.RED.A1T0 RZ, [UR4], RZ ;  /* 0x000000ffffff79a7 */ /* 0x000fe20008100404 */
[----:B------:R-:W-:Y:S05]  /*9b60*/  EXIT ;  /* 0x000000000000794d */ /* 0x000fea0003800000 */
.L_x_25:
[----:B--2---:R2:W4:Y:S02]  /*9b70*/  SYNCS.PHASECHK.TRANS64.TRYWAIT P0, [R2+URZ+0x2f0], R3 ;  /* 0x0002f003020075a7 */ /* 0x00452400080011ff */
[----:B----4-:R-:W-:Y:S05]  /*9b80*/  @!P0 NANOSLEEP.SYNCS 0x989680 ;  /* 0x009896800000895d */ /* 0x010fea0003900000 */
[----:B------:R-:W4:Y:S02]  /*9b90*/  @!P0 SYNCS.PHASECHK.TRANS64 P0, [R2+URZ+0x2f0], R3 ;  /* 0x0002f003020085a7 */ /* 0x000f2400080010ff */
[----:B----4-:R-:W-:Y:S05]  /*9ba0*/  @!P0 BRA `(.L_x_25) ;  /* 0xfffffffc00f08947 */ /* 0x010fea000383ffff */
[----:B------:R-:W-:Y:S05]  /*9bb0*/  BRA `(.L_x_173) ;  /* 0xffffff8000147947 */ /* 0x000fea000383ffff */
.L_x_28:
[----:B------:R-:W-:Y:S07]  /*9bc0*/  MOV R2, UR33 ;  /* 0x0000002100027c02 */ /* 0x000fee0008000f00 */
.L_x_174:
[----:B-1----:R1:W2:Y:S02]  /*9bd0*/  SYNCS.PHASECHK.TRANS64.TRYWAIT P0, [R2+URZ+0x120], R4 ;  /* 0x00012004020075a7 */ /* 0x0022a400080011ff */
[----:B--2---:R-:W-:Y:S05]  /*9be0*/  @!P0 NANOSLEEP.SYNCS 0x989680 ;  /* 0x009896800000895d */ /* 0x004fea0003900000 */
[----:B------:R-:W2:Y:S02]  /*9bf0*/  @!P0 SYNCS.PHASECHK.TRANS64 P0, [R2+URZ+0x120], R4 ;  /* 0x00012004020085a7 */ /* 0x000ea400080010ff */
[----:B--2---:R-:W-:Y:S05]  /*9c00*/  @!P0 BRA `(.L_x_174) ;  /* 0xfffffffc00f08947 */ /* 0x004fea000383ffff */
[----:B------:R-:W-:Y:S05]  /*9c10*/  BRA `(.L_x_27) ;  /* 0xffffff80007c7947 */ /* 0x000fea000383ffff */
.L_x_35:
[----:B-1----:R-:W-:Y:S07]  /*9c20*/  MOV R2, UR17 ;  /* 0x0000001100027c02 */ /* 0x002fee0008000f00 */
.L_x_175:
[----:B-1----:R1:W2:Y:S02]  /*9c30*/  SYNCS.PHASECHK.TRANS64.TRYWAIT P0, [R2+URZ+0x120], R4 ;  /* 0x00012004020075a7 */ /* 0x0022a400080011ff */
[----:B--2---:R-:W-:Y:S05]  /*9c40*/  @!P0 NANOSLEEP.SYNCS 0x989680 ;  /* 0x009896800000895d */ /* 0x004fea0003900000 */
[----:B------:R-:W2:Y:S02]  /*9c50*/  @!P0 SYNCS.PHASECHK.TRANS64 P0, [R2+URZ+0x120], R4 ;  /* 0x00012004020085a7 */ /* 0x000ea400080010ff */
[----:B--2---:R-:W-:Y:S05]  /*9c60*/  @!P0 BRA `(.L_x_175) ;  /* 0xfffffffc00f08947 */ /* 0x004fea000383ffff */
[----:B------:R-:W-:Y:S05]  /*9c70*/  BRA `(.L_x_34) ;  /* 0xffffff8400387947 */ /* 0x000fea000383ffff */
.L_x_40:
[----:B-1----:R1:W2:Y:S02]  /*9c80*/  SYNCS.PHASECHK.TRANS64.TRYWAIT P0, [R2+URZ+0x280], R3 ;  /* 0x00028003020075a7 */ /* 0x0022a400080011ff */
[----:B--2---:R-:W-:Y:S05]  /*9c90*/  @!P0 NANOSLEEP.SYNCS 0x989680 ;  /* 0x009896800000895d */ /* 0x004fea0003900000 */
[----:B------:R-:W2:Y:S02]  /*9ca0*/  @!P0 SYNCS.PHASECHK.TRANS64 P0, [R2+URZ+0x280], R3 ;  /* 0x00028003020085a7 */ /* 0x000ea400080010ff */
[----:B--2---:R-:W-:Y:S05]  /*9cb0*/  @!P0 BRA `(.L_x_40) ;  /* 0xfffffffc00f08947 */ /* 0x004fea000383ffff */
[----:B------:R-:W-:Y:S05]  /*9cc0*/  BRA `(.L_x_176) ;  /* 0xffffff8400dc7947 */ /* 0x000fea000383ffff */
.L_x_44:
[----:B---3--:R-:W-:-:S07]  /*9cd0*/  MOV R0, UR5 ;  /* 0x0000000500007c02 */ /* 0x008fce0008000f00 */
.L_x_177:
[----:B-1----:R1:W2:Y:S02]  /*9ce0*/  SYNCS.PHASECHK.TRANS64.TRYWAIT P0, [R0+URZ], R2 ;  /* 0x00000002000075a7 */ /* 0x0022a400080011ff */
[----:B--2---:R-:W-:Y:S05]  /*9cf0*/  @!P0 NANOSLEEP.SYNCS 0x989680 ;  /* 0x009896800000895d */ /* 0x004fea0003900000 */
[----:B------:R-:W2:Y:S02]  /*9d00*/  @!P0 SYNCS.PHASECHK.TRANS64 P0, [R0+URZ], R2 ;  /* 0x00000002000085a7 */ /* 0x000ea400080010ff */
[----:B--2---:R-:W-:Y:S05]  /*9d10*/  @!P0 BRA `(.L_x_177) ;  /* 0xfffffffc00f08947 */ /* 0x004fea000383ffff */
[----:B------:R-:W-:Y:S05]  /*9d20*/  BRA `(.L_x_178) ;  /* 0xffffff8c004c7947 */ /* 0x000fea000383ffff */
.L_x_45:
[----:B---3--:R-:W-:-:S07]  /*9d30*/  MOV R0, UR5 ;  /* 0x0000000500007c02 */ /* 0x008fce0008000f00 */
.L_x_179:
[----:B-1----:R1:W2:Y:S02]  /*9d40*/  SYNCS.PHASECHK.TRANS64.TRYWAIT P0, [R0+URZ], R3 ;  /* 0x00000003000075a7 */ /* 0x0022a400080011ff */
[----:B--2---:R-:W-:Y:S05]  /*9d50*/  @!P0 NANOSLEEP.SYNCS 0x989680 ;  /* 0x009896800000895d */ /* 0x004fea0003900000 */
[----:B------:R-:W2:Y:S02]  /*9d60*/  @!P0 SYNCS.PHASECHK.TRANS64 P0, [R0+URZ], R3 ;  /* 0x00000003000085a7 */ /* 0x000ea400080010ff */
[----:B--2---:R-:W-:Y:S05]  /*9d70*/  @!P0 BRA `(.L_x_179) ;  /* 0xfffffffc00f08947 */ /* 0x004fea000383ffff */
[----:B------:R-:W-:Y:S05]  /*9d80*/  BRA `(.L_x_180) ;  /* 0xffffff8c00587947 */ /* 0x000fea000383ffff */
.L_x_46:
[----:B---3--:R-:W-:-:S07]  /*9d90*/  MOV R0, UR5 ;  /* 0x0000000500007c02 */ /* 0x008fce0008000f00 */
.L_x_181:
[----:B-1----:R1:W2:Y:S02]  /*9da0*/  SYNCS.PHASECHK.TRANS64.TRYWAIT P0, [R0+URZ], R3 ;  /* 0x00000003000075a7 */ /* 0x0022a400080011ff */
[----:B--2---:R-:W-:Y:S05]  /*9db0*/  @!P0 NANOSLEEP.SYNCS 0x989680 ;  /* 0x009896800000895d */ /* 0x004fea0003900000 */
[----:B------:R-:W2:Y:S02]  /*9dc0*/  @!P0 SYNCS.PHASECHK.TRANS64 P0, [R0+URZ], R3 ;  /* 0x00000003000085a7 */ /* 0x000ea400080010ff */
[----:B--2---:R-:W-:Y:S05]  /*9dd0*/  @!P0 BRA `(.L_x_181) ;  /* 0xfffffffc00f08947 */ /* 0x004fea000383ffff */
[----:B------:R-:W-:Y:S05]  /*9de0*/  BRA `(.L_x_182) ;  /* 0xffffff8c00647947 */ /* 0x000fea000383ffff */
.L_x_47:
[----:B---3--:R-:W-:-:S07]  /*9df0*/  MOV R0, UR5 ;  /* 0x0000000500007c02 */ /* 0x008fce0008000f00 */
.L_x_183:
[----:B-1----:R1:W2:Y:S02]  /*9e00*/  SYNCS.PHASECHK.TRANS64.TRYWAIT P0, [R0+URZ], R3 ;  /* 0x00000003000075a7 */ /* 0x0022a400080011ff */
[----:B--2---:R-:W-:Y:S05]  /*9e10*/  @!P0 NANOSLEEP.SYNCS 0x989680 ;  /* 0x009896800000895d */ /* 0x004fea0003900000 */
[----:B------:R-:W2:Y:S02]  /*9e20*/  @!P0 SYNCS.PHASECHK.TRANS64 P0, [R0+URZ], R3 ;  /* 0x00000003000085a7 */ /* 0x000ea400080010ff */
[----:B--2---:R-:W-:Y:S05]  /*9e30*/  @!P0 BRA `(.L_x_183) ;  /* 0xfffffffc00f08947 */ /* 0x004fea000383ffff */
[----:B------:R-:W-:Y:S05]  /*9e40*/  BRA `(.L_x_184) ;  /* 0xffffff8c00707947 */ /* 0x000fea000383ffff */
.L_x_48:
[----:B---3--:R-:W-:-:S07]  /*9e50*/  MOV R0, UR5 ;  /* 0x0000000500007c02 */ /* 0x008fce0008000f00 */
.L_x_185:
[----:B-1----:R1:W2:Y:S02]  /*9e60*/  SYNCS.PHASECHK.TRANS64.TRYWAIT P0, [R0+URZ], R3 ;  /* 0x00000003000075a7 */ /* 0x0022a400080011ff */
[----:B--2---:R-:W-:Y:S05]  /*9e70*/  @!P0 NANOSLEEP.SYNCS 0x989680 ;  /* 0x009896800000895d */ /* 0x004fea0003900000 */
[----:B------:R-:W2:Y:S02]  /*9e80*/  @!P0 SYNCS.PHASECHK.TRANS64 P0, [R0+URZ], R3 ;  /* 0x00000003000085a7 */ /* 0x000ea400080010ff */
[----:B--2---:R-:W-:Y:S05]  /*9e90*/  @!P0 BRA `(.L_x_185) ;  /* 0xfffffffc00f08947 */ /* 0x004fea000383ffff */
[----:B------:R-:W-:Y:S05]  /*9ea0*/  BRA `(.L_x_186) ;  /* 0xffffff8c007c7947 */ /* 0x000fea000383ffff */
.L_x_49:
[----:B---3--:R-:W-:-:S07]  /*9eb0*/  MOV R0, UR5 ;  /* 0x0000000500007c02 */ /* 0x008fce0008000f00 */
.L_x_187:
[----:B-1----:R1:W2:Y:S02]  /*9ec0*/  SYNCS.PHASECHK.TRANS64.TRYWAIT P0, [R0+URZ], R3 ;  /* 0x00000003000075a7 */ /* 0x0022a400080011ff */
[----:B--2---:R-:W-:Y:S05]  /*9ed0*/  @!P0 NANOSLEEP.SYNCS 0x989680 ;  /* 0x009896800000895d */ /* 0x004fea0003900000 */
[----:B------:R-:W2:Y:S02]  /*9ee0*/  @!P0 SYNCS.PHASECHK.TRANS64 P0, [R0+URZ], R3 ;  /* 0x00000003000085a7 */ /* 0x000ea400080010ff */
[----:B--2---:R-:W-:Y:S05]  /*9ef0*/  @!P0 BRA `(.L_x_187) ;  /* 0xfffffffc00f08947 */ /* 0x004fea000383ffff */
[----:B------:R-:W-:Y:S05]  /*9f00*/  BRA `(.L_x_188) ;  /* 0xffffff8c00887947 */ /* 0x000fea000383ffff */
.L_x_50:
[----:B---3--:R-:W-:-:S07]  /*9f10*/  MOV R0, UR5 ;  /* 0x0000000500007c02 */ /* 0x008fce0008000f00 */
.L_x_189:
[----:B-1----:R1:W2:Y:S02]  /*9f20*/  SYNCS.PHASECHK.TRANS64.TRYWAIT P0, [R0+URZ], R3 ;  /* 0x00000003000075a7 */ /* 0x0022a400080011ff */
[----:B--2---:R-:W-:Y:S05]  /*9f30*/  @!P0 NANOSLEEP.SYNCS 0x989680 ;  /* 0x009896800000895d */ /* 0x004fea0003900000 */
[----:B------:R-:W2:Y:S02]  /*9f40*/  @!P0 SYNCS.PHASECHK.TRANS64 P0, [R0+URZ], R3 ;  /* 0x00000003000085a7 */ /* 0x000ea400080010ff */
[----:B--2---:R-:W-:Y:S05]  /*9f50*/  @!P0 BRA `(.L_x_189) ;  /* 0xfffffffc00f08947 */ /* 0x004fea000383ffff */
[----:B------:R-:W-:Y:S05]  /*9f60*/  BRA `(.L_x_190) ;  /* 0xffffff8c00947947 */ /* 0x000fea000383ffff */
.L_x_51:
[----:B---3--:R-:W-:-:S07]  /*9f70*/  MOV R0, UR5 ;  /* 0x0000000500007c02 */ /* 0x008fce0008000f00 */
.L_x_191:
[----:B-1----:R1:W2:Y:S02]  /*9f80*/  SYNCS.PHASECHK.TRANS64.TRYWAIT P0, [R0+URZ], R3 ;  /* 0x00000003000075a7 */ /* 0x0022a400080011ff */
[----:B--2---:R-:W-:Y:S05]  /*9f90*/  @!P0 NANOSLEEP.SYNCS 0x989680 ;  /* 0x009896800000895d */ /* 0x004fea0003900000 */
[----:B------:R-:W2:Y:S02]  /*9fa0*/  @!P0 SYNCS.PHASECHK.TRANS64 P0, [R0+URZ], R3 ;  /* 0x00000003000085a7 */ /* 0x000ea400080010ff */
[----:B--2---:R-:W-:Y:S05]  /*9fb0*/  @!P0 BRA `(.L_x_191) ;  /* 0xfffffffc00f08947 */ /* 0x004fea000383ffff */
[----:B------:R-:W-:Y:S05]  /*9fc0*/  BRA `(.L_x_192) ;  /* 0xffffff8c00a07947 */ /* 0x000fea000383ffff */
.L_x_52:
[----:B---3--:R-:W-:-:S07]  /*9fd0*/  MOV R0, UR5 ;  /* 0x0000000500007c02 */ /* 0x008fce0008000f00 */
.L_x_193:
[----:B-1----:R1:W2:Y:S02]  /*9fe0*/  SYNCS.PHASECHK.TRANS64.TRYWAIT P0, [R0+URZ], R3 ;  /* 0x00000003000075a7 */ /* 0x0022a400080011ff */
[----:B--2---:R-:W-:Y:S05]  /*9ff0*/  @!P0 NANOSLEEP.SYNCS 0x989680 ;  /* 0x009896800000895d */ /* 0x004fea0003900000 */
[----:B------:R-:W2:Y:S02]  /*a000*/  @!P0 SYNCS.PHASECHK.TRANS64 P0, [R0+URZ], R3 ;  /* 0x00000003000085a7 */ /* 0x000ea400080010ff */
[----:B--2---:R-:W-:Y:S05]  /*a010*/  @!P0 BRA `(.L_x_193) ;  /* 0xfffffffc00f08947 */ /* 0x004fea000383ffff */
[----:B------:R-:W-:Y:S05]  /*a020*/  BRA `(.L_x_194) ;  /* 0xffffff8c00ac7947 */ /* 0x000fea000383ffff */
.L_x_53:
[----:B---3--:R-:W-:-:S07]  /*a030*/  MOV R0, UR5 ;  /* 0x0000000500007c02 */ /* 0x008fce0008000f00 */
.L_x_195:
[----:B-1----:R1:W2:Y:S02]  /*a040*/  SYNCS.PHASECHK.TRANS64.TRYWAIT P0, [R0+URZ], R3 ;  /* 0x00000003000075a7 */ /* 0x0022a400080011ff */
[----:B--2---:R-:W-:Y:S05]  /*a050*/  @!P0 NANOSLEEP.SYNCS 0x989680 ;  /* 0x009896800000895d */ /* 0x004fea0003900000 */
[----:B------:R-:W2:Y:S02]  /*a060*/  @!P0 SYNCS.PHASECHK.TRANS64 P0, [R0+URZ], R3 ;  /* 0x00000003000085a7 */ /* 0x000ea400080010ff */
[----:B--2---:R-:W-:Y:S05]  /*a070*/  @!P0 BRA `(.L_x_195) ;  /* 0xfffffffc00f08947 */ /* 0x004fea000383ffff */
[----:B------:R-:W-:Y:S05]  /*a080*/  BRA `(.L_x_196) ;  /* 0xffffff8c00b87947 */ /* 0x000fea000383ffff */
.L_x_54:
[----:B---3--:R-:W-:-:S07]  /*a090*/  MOV R0, UR5 ;  /* 0x0000000500007c02 */ /* 0x008fce0008000f00 */
.L_x_197:
[----:B-1----:R1:W2:Y:S02]  /*a0a0*/  SYNCS.PHASECHK.TRANS64.TRYWAIT P0, [R0+URZ], R3 ;  /* 0x00000003000075a7 */ /* 0x0022a400080011ff */
[----:B--2---:R-:W-:Y:S05]  /*a0b0*/  @!P0 NANOSLEEP.SYNCS 0x989680 ;  /* 0x009896800000895d */ /* 0x004fea0003900000 */
[----:B------:R-:W2:Y:S02]  /*a0c0*/  @!P0 SYNCS.PHASECHK.TRANS64 P0, [R0+URZ], R3 ;  /* 0x00000003000085a7 */ /* 0x000ea400080010ff */
[----:B--2---:R-:W-:Y:S05]  /*a0d0*/  @!P0 BRA `(.L_x_197) ;  /* 0xfffffffc00f08947 */ /* 0x004fea000383ffff */
[----:B------:R-:W-:Y:S05]  /*a0e0*/  BRA `(.L_x_198) ;  /* 0xffffff8c00c47947 */ /* 0x000fea000383ffff */
.L_x_55:
[----:B---3--:R-:W-:-:S07]  /*a0f0*/  MOV R0, UR5 ;  /* 0x0000000500007c02 */ /* 0x008fce0008000f00 */
.L_x_199:
[----:B-1----:R1:W2:Y:S02]  /*a100*/  SYNCS.PHASECHK.TRANS64.TRYWAIT P0, [R0+URZ], R3 ;  /* 0x00000003000075a7 */ /* 0x0022a400080011ff */
[----:B--2---:R-:W-:Y:S05]  /*a110*/  @!P0 NANOSLEEP.SYNCS 0x989680 ;  /* 0x009896800000895d */ /* 0x004fea0003900000 */
[----:B------:R-:W2:Y:S02]  /*a120*/  @!P0 SYNCS.PHASECHK.TRANS64 P0, [R0+URZ], R3 ;  /* 0x00000003000085a7 */ /* 0x000ea400080010ff */
[----:B--2---:R-:W-:Y:S05]  /*a130*/  @!P0 BRA `(.L_x_199) ;  /* 0xfffffffc00f08947 */ /* 0x004fea000383ffff */
[----:B------:R-:W-:Y:S05]  /*a140*/  BRA `(.L_x_200) ;  /* 0xffffff8c00d07947 */ /* 0x000fea000383ffff */
.L_x_56:
[----:B---3--:R-:W-:-:S07]  /*a150*/  MOV R0, UR5 ;  /* 0x0000000500007c02 */ /* 0x008fce0008000f00 */
.L_x_201:
[----:B-1----:R1:W2:Y:S02]  /*a160*/  SYNCS.PHASECHK.TRANS64.TRYWAIT P0, [R0+URZ], R3 ;  /* 0x00000003000075a7 */ /* 0x0022a400080011ff */
[----:B--2---:R-:W-:Y:S05]  /*a170*/  @!P0 NANOSLEEP.SYNCS 0x989680 ;  /* 0x009896800000895d */ /* 0x004fea0003900000 */
[----:B------:R-:W2:Y:S02]  /*a180*/  @!P0 SYNCS.PHASECHK.TRANS64 P0, [R0+URZ], R3 ;  /* 0x00000003000085a7 */ /* 0x000ea400080010ff */
[----:B--2---:R-:W-:Y:S05]  /*a190*/  @!P0 BRA `(.L_x_201) ;  /* 0xfffffffc00f08947 */ /* 0x004fea000383ffff */
[----:B------:R-:W-:Y:S05]  /*a1a0*/  BRA `(.L_x_202) ;  /* 0xffffff8c00dc7947 */ /* 0x000fea000383ffff */
.L_x_57:
[----:B---3--:R-:W-:-:S07]  /*a1b0*/  MOV R0, UR5 ;  /* 0x0000000500007c02 */ /* 0x008fce0008000f00 */
.L_x_203:
[----:B-1----:R1:W2:Y:S02]  /*a1c0*/  SYNCS.PHASECHK.TRANS64.TRYWAIT P0, [R0+URZ], R3 ;  /* 0x00000003000075a7 */ /* 0x0022a400080011ff */
[----:B--2---:R-:W-:Y:S05]  /*a1d0*/  @!P0 NANOSLEEP.SYNCS 0x989680 ;  /* 0x009896800000895d */ /* 0x004fea0003900000 */
[----:B------:R-:W2:Y:S02]  /*a1e0*/  @!P0 SYNCS.PHASECHK.TRANS64 P0, [R0+URZ], R3 ;  /* 0x00000003000085a7 */ /* 0x000ea400080010ff */
[----:B--2---:R-:W-:Y:S05]  /*a1f0*/  @!P0 BRA `(.L_x_203) ;  /* 0xfffffffc00f08947 */ /* 0x004fea000383ffff */
[----:B------:R-:W-:Y:S05]  /*a200*/  BRA `(.L_x_204) ;  /* 0xffffff8c00e87947 */ /* 0x000fea000383ffff */
.L_x_58:
[----:B---3--:R-:W-:-:S07]  /*a210*/  MOV R0, UR5 ;  /* 0x0000000500007c02 */ /* 0x008fce0008000f00 */
.L_x_205:
[----:B-1----:R1:W2:Y:S02]  /*a220*/  SYNCS.PHASECHK.TRANS64.TRYWAIT P0, [R0+URZ], R3 ;  /* 0x00000003000075a7 */ /* 0x0022a400080011ff */
[----:B--2---:R-:W-:Y:S05]  /*a230*/  @!P0 NANOSLEEP.SYNCS 0x989680 ;  /* 0x009896800000895d */ /* 0x004fea0003900000 */
[----:B------:R-:W2:Y:S02]  /*a240*/  @!P0 SYNCS.PHASECHK.TRANS64 P0, [R0+URZ], R3 ;  /* 0x00000003000085a7 */ /* 0x000ea400080010ff */
[----:B--2---:R-:W-:Y:S05]  /*a250*/  @!P0 BRA `(.L_x_205) ;  /* 0xfffffffc00f08947 */ /* 0x004fea000383ffff */
[----:B------:R-:W-:Y:S05]  /*a260*/  BRA `(.L_x_206) ;  /* 0xffffff8c00f47947 */ /* 0x000fea000383ffff */
.L_x_59:
[----:B---3--:R-:W-:-:S07]  /*a270*/  MOV R0, UR5 ;  /* 0x0000000500007c02 */ /* 0x008fce0008000f00 */
.L_x_207:
[----:B-1----:R1:W2:Y:S02]  /*a280*/  SYNCS.PHASECHK.TRANS64.TRYWAIT P0, [R0+URZ], R3 ;  /* 0x00000003000075a7 */ /* 0x0022a400080011ff */
[----:B--2---:R-:W-:Y:S05]  /*a290*/  @!P0 NANOSLEEP.SYNCS 0x989680 ;  /* 0x009896800000895d */ /* 0x004fea0003900000 */
[----:B------:R-:W2:Y:S02]  /*a2a0*/  @!P0 SYNCS.PHASECHK.TRANS64 P0, [R0+URZ], R3 ;  /* 0x00000003000085a7 */ /* 0x000ea400080010ff */
[----:B--2---:R-:W-:Y:S05]  /*a2b0*/  @!P0 BRA `(.L_x_207) ;  /* 0xfffffffc00f08947 */ /* 0x004fea000383ffff */
[----:B------:R-:W-:Y:S05]  /*a2c0*/  BRA `(.L_x_208) ;  /* 0xffffff9000007947 */ /* 0x000fea000383ffff */
.L_x_60:
[----:B---3--:R-:W-:-:S07]  /*a2d0*/  MOV R0, UR5 ;  /* 0x0000000500007c02 */ /* 0x008fce0008000f00 */
.L_x_209:
[----:B-1----:R1:W2:Y:S02]  /*a2e0*/  SYNCS.PHASECHK.TRANS64.TRYWAIT P0, [R0+URZ], R3 ;  /* 0x00000003000075a7 */ /* 0x0022a400080011ff */
[----:B--2---:R-:W-:Y:S05]  /*a2f0*/  @!P0 NANOSLEEP.SYNCS 0x989680 ;  /* 0x009896800000895d */ /* 0x004fea0003900000 */
[----:B------:R-:W2:Y:S02]  /*a300*/  @!P0 SYNCS.PHASECHK.TRANS64 P0, [R0+URZ], R3 ;  /* 0x00000003000085a7 */ /* 0x000ea400080010ff */
[----:B--2---:R-:W-:Y:S05]  /*a310*/  @!P0 BRA `(.L_x_209) ;  /* 0xfffffffc00f08947 */ /* 0x004fea000383ffff */
[----:B------:R-:W-:Y:S05]  /*a320*/  BRA `(.L_x_210) ;  /* 0xffffff90000c7947 */ /* 0x000fea000383ffff */
.L_x_61:
[----:B---3--:R-:W-:-:S07]  /*a330*/  MOV R0, UR5 ;  /* 0x0000000500007c02 */ /* 0x008fce0008000f00 */
.L_x_211:
[----:B-1----:R1:W2:Y:S02]  /*a340*/  SYNCS.PHASECHK.TRANS64.TRYWAIT P0, [R0+URZ], R3 ;  /* 0x00000003000075a7 */ /* 0x0022a400080011ff */
[----:B--2---:R-:W-:Y:S05]  /*a350*/  @!P0 NANOSLEEP.SYNCS 0x989680 ;  /* 0x009896800000895d */ /* 0x004fea0003900000 */
[----:B------:R-:W2:Y:S02]  /*a360*/  @!P0 SYNCS.PHASECHK.TRANS64 P0, [R0+URZ], R3 ;  /* 0x00000003000085a7 */ /* 0x000ea400080010ff */
[----:B--2---:R-:W-:Y:S05]  /*a370*/  @!P0 BRA `(.L_x_211) ;  /* 0xfffffffc00f08947 */ /* 0x004fea000383ffff */
[----:B------:R-:W-:Y:S05]  /*a380*/  BRA `(.L_x_212) ;  /* 0xffffff9000187947 */ /* 0x000fea000383ffff */
.L_x_62:
[----:B---3--:R-:W-:-:S07]  /*a390*/  MOV R0, UR5 ;  /* 0x0000000500007c02 */ /* 0x008fce0008000f00 */
.L_x_213:
[----:B-1----:R1:W2:Y:S02]  /*a3a0*/  SYNCS.PHASECHK.TRANS64.TRYWAIT P0, [R0+URZ], R3 ;  /* 0x00000003000075a7 */ /* 0x0022a400080011ff */
[----:B--2---:R-:W-:Y:S05]  /*a3b0*/  @!P0 NANOSLEEP.SYNCS 0x989680 ;  /* 0x009896800000895d */ /* 0x004fea0003900000 */
[----:B------:R-:W2:Y:S02]  /*a3c0*/  @!P0 SYNCS.PHASECHK.TRANS64 P0, [R0+URZ], R3 ;  /* 0x00000003000085a7 */ /* 0x000ea400080010ff */
[----:B--2---:R-:W-:Y:S05]  /*a3d0*/  @!P0 BRA `(.L_x_213) ;  /* 0xfffffffc00f08947 */ /* 0x004fea000383ffff */
[----:B------:R-:W-:Y:S05]  /*a3e0*/  BRA `(.L_x_214) ;  /* 0xffffff9000247947 */ /* 0x000fea000383ffff */
.L_x_63:
[----:B---3--:R-:W-:-:S07]  /*a3f0*/  MOV R0, UR5 ;  /* 0x0000000500007c02 */ /* 0x008fce0008000f00 */
.L_x_215:
[----:B-1----:R1:W2:Y:S02]  /*a400*/  SYNCS.PHASECHK.TRANS64.TRYWAIT P0, [R0+URZ], R3 ;  /* 0x00000003000075a7 */ /* 0x0022a400080011ff */
[----:B--2---:R-:W-:Y:S05]  /*a410*/  @!P0 NANOSLEEP.SYNCS 0x989680 ;  /* 0x009896800000895d */ /* 0x004fea0003900000 */
[----:B------:R-:W2:Y:S02]  /*a420*/  @!P0 SYNCS.PHASECHK.TRANS64 P0, [R0+URZ], R3 ;  /* 0x00000003000085a7 */ /* 0x000ea400080010ff */
[----:B--2---:R-:W-:Y:S05]  /*a430*/  @!P0 BRA `(.L_x_215) ;  /* 0xfffffffc00f08947 */ /* 0x004fea000383ffff */
[----:B------:R-:W-:Y:S05]  /*a440*/  BRA `(.L_x_216) ;  /* 0xffffff9000307947 */ /* 0x000fea000383ffff */
.L_x_64:
[----:B---3--:R-:W-:-:S07]  /*a450*/  MOV R0, UR5 ;  /* 0x0000000500007c02 */ /* 0x008fce0008000f00 */
.L_x_217:
[----:B-1----:R1:W2:Y:S02]  /*a460*/  SYNCS.PHASECHK.TRANS64.TRYWAIT P0, [R0+URZ], R3 ;  /* 0x00000003000075a7 */ /* 0x0022a400080011ff */
[----:B--2---:R-:W-:Y:S05]  /*a470*/  @!P0 NANOSLEEP.SYNCS 0x989680 ;  /* 0x009896800000895d */ /* 0x004fea0003900000 */
[----:B------:R-:W2:Y:S02]  /*a480*/  @!P0 SYNCS.PHASECHK.TRANS64 P0, [R0+URZ], R3 ;  /* 0x00000003000085a7 */ /* 0x000ea400080010ff */
[----:B--2---:R-:W-:Y:S05]  /*a490*/  @!P0 BRA `(.L_x_217) ;  /* 0xfffffffc00f08947 */ /* 0x004fea000383ffff */
[----:B------:R-:W-:Y:S05]  /*a4a0*/  BRA `(.L_x_218) ;  /* 0xffffff90003c7947 */ /* 0x000fea000383ffff */
.L_x_65:
[----:B---3--:R-:W-:-:S07]  /*a4b0*/  MOV R0, UR5 ;  /* 0x0000000500007c02 */ /* 0x008fce0008000f00 */
.L_x_219:
[----:B-1----:R1:W2:Y:S02]  /*a4c0*/  SYNCS.PHASECHK.TRANS64.TRYWAIT P0, [R0+URZ], R3 ;  /* 0x00000003000075a7 */ /* 0x0022a400080011ff */
[----:B--2---:R-:W-:Y:S05]  /*a4d0*/  @!P0 NANOSLEEP.SYNCS 0x989680 ;  /* 0x009896800000895d */ /* 0x004fea0003900000 */
[----:B------:R-:W2:Y:S02]  /*a4e0*/  @!P0 SYNCS.PHASECHK.TRANS64 P0, [R0+URZ], R3 ;  /* 0x00000003000085a7 */ /* 0x000ea400080010ff */
[----:B--2---:R-:W-:Y:S05]  /*a4f0*/  @!P0 BRA `(.L_x_219) ;  /* 0xfffffffc00f08947 */ /* 0x004fea000383ffff */
[----:B------:R-:W-:Y:S05]  /*a500*/  BRA `(.L_x_220) ;  /* 0xffffff9000487947 */ /* 0x000fea000383ffff */
.L_x_66:
[----:B---3--:R-:W-:-:S07]  /*a510*/  MOV R0, UR5 ;  /* 0x0000000500007c02 */ /* 0x008fce0008000f00 */
.L_x_221:
[----:B-1----:R1:W2:Y:S02]  /*a520*/  SYNCS.PHASECHK.TRANS64.TRYWAIT P0, [R0+URZ], R3 ;  /* 0x00000003000075a7 */ /* 0x0022a400080011ff */
[----:B--2---:R-:W-:Y:S05]  /*a530*/  @!P0 NANOSLEEP.SYNCS 0x989680 ;  /* 0x009896800000895d */ /* 0x004fea0003900000 */
[----:B------:R-:W2:Y:S02]  /*a540*/  @!P0 SYNCS.PHASECHK.TRANS64 P0, [R0+URZ], R3 ;  /* 0x00000003000085a7 */ /* 0x000ea400080010ff */
[----:B--2---:R-:W-:Y:S05]  /*a550*/  @!P0 BRA `(.L_x_221) ;  /* 0xfffffffc00f08947 */ /* 0x004fea000383ffff */
[----:B------:R-:W-:Y:S05]  /*a560*/  BRA `(.L_x_222) ;  /* 0xffffff9000547947 */ /* 0x000fea000383ffff */
.L_x_67:
[----:B---3--:R-:W-:-:S07]  /*a570*/  MOV R0, UR5 ;  /* 0x0000000500007c02 */ /* 0x008fce0008000f00 */
.L_x_223:
[----:B-1----:R1:W2:Y:S02]  /*a580*/  SYNCS.PHASECHK.TRANS64.TRYWAIT P0, [R0+URZ], R3 ;  /* 0x00000003000075a7 */ /* 0x0022a400080011ff */
[----:B--2---:R-:W-:Y:S05]  /*a590*/  @!P0 NANOSLEEP.SYNCS 0x989680 ;  /* 0x009896800000895d */ /* 0x004fea0003900000 */
[----:B------:R-:W2:Y:S02]  /*a5a0*/  @!P0 SYNCS.PHASECHK.TRANS64 P0, [R0+URZ], R3 ;  /* 0x00000003000085a7 */ /* 0x000ea400080010ff */
[----:B--2---:R-:W-:Y:S05]  /*a5b0*/  @!P0 BRA `(.L_x_223) ;  /* 0xfffffffc00f08947 */ /* 0x004fea000383ffff */
[----:B------:R-:W-:Y:S05]  /*a5c0*/  BRA `(.L_x_224) ;  /* 0xffffff9000607947 */ /* 0x000fea000383ffff */
.L_x_68:
[----:B---3--:R-:W-:-:S07]  /*a5d0*/  MOV R0, UR5 ;  /* 0x0000000500007c02 */ /* 0x008fce0008000f00 */
.L_x_225:
[----:B-1----:R1:W2:Y:S02]  /*a5e0*/  SYNCS.PHASECHK.TRANS64.TRYWAIT P0, [R0+URZ], R3 ;  /* 0x00000003000075a7 */ /* 0x0022a400080011ff */
[----:B--2---:R-:W-:Y:S05]  /*a5f0*/  @!P0 NANOSLEEP.SYNCS 0x989680 ;  /* 0x009896800000895d */ /* 0x004fea0003900000 */
[----:B------:R-:W2:Y:S02]  /*a600*/  @!P0 SYNCS.PHASECHK.TRANS64 P0, [R0+URZ], R3 ;  /* 0x00000003000085a7 */ /* 0x000ea400080010ff */
[----:B--2---:R-:W-:Y:S05]  /*a610*/  @!P0 BRA `(.L_x_225) ;  /* 0xfffffffc00f08947 */ /* 0x004fea000383ffff */
[----:B------:R-:W-:Y:S05]  /*a620*/  BRA `(.L_x_226) ;  /* 0xffffff90006c7947 */ /* 0x000fea000383ffff */
.L_x_69:
[----:B---3--:R-:W-:-:S07]  /*a630*/  MOV R0, UR5 ;  /* 0x0000000500007c02 */ /* 0x008fce0008000f00 */
.L_x_227:
[----:B-1----:R1:W2:Y:S02]  /*a640*/  SYNCS.PHASECHK.TRANS64.TRYWAIT P0, [R0+URZ], R3 ;  /* 0x00000003000075a7 */ /* 0x0022a400080011ff */
[----:B--2---:R-:W-:Y:S05]  /*a650*/  @!P0 NANOSLEEP.SYNCS 0x989680 ;  /* 0x009896800000895d */ /* 0x004fea0003900000 */
[----:B------:R-:W2:Y:S02]  /*a660*/  @!P0 SYNCS.PHASECHK.TRANS64 P0, [R0+URZ], R3 ;  /* 0x00000003000085a7 */ /* 0x000ea400080010ff */
[----:B--2---:R-:W-:Y:S05]  /*a670*/  @!P0 BRA `(.L_x_227) ;  /* 0xfffffffc00f08947 */ /* 0x004fea000383ffff */
[----:B------:R-:W-:Y:S05]  /*a680*/  BRA `(.L_x_228) ;  /* 0xffffff9000787947 */ /* 0x000fea000383ffff */
.L_x_70:
[----:B---3--:R-:W-:-:S07]  /*a690*/  MOV R0, UR5 ;  /* 0x0000000500007c02 */ /* 0x008fce0008000f00 */
.L_x_229:
[----:B-1----:R1:W2:Y:S02]  /*a6a0*/  SYNCS.PHASECHK.TRANS64.TRYWAIT P0, [R0+URZ], R3 ;  /* 0x00000003000075a7 */ /* 0x0022a400080011ff */
[----:B--2---:R-:W-:Y:S05]  /*a6b0*/  @!P0 NANOSLEEP.SYNCS 0x989680 ;  /* 0x009896800000895d */ /* 0x004fea0003900000 */
[----:B------:R-:W2:Y:S02]  /*a6c0*/  @!P0 SYNCS.PHASECHK.TRANS64 P0, [R0+URZ], R3 ;  /* 0x00000003000085a7 */ /* 0x000ea400080010ff */
[----:B--2---:R-:W-:Y:S05]  /*a6d0*/  @!P0 BRA `(.L_x_229) ;  /* 0xfffffffc00f08947 */ /* 0x004fea000383ffff */
[----:B------:R-:W-:Y:S05]  /*a6e0*/  BRA `(.L_x_230) ;  /* 0xffffff9000847947 */ /* 0x000fea000383ffff */
.L_x_71:
[----:B---3--:R-:W-:-:S07]  /*a6f0*/  MOV R0, UR5 ;  /* 0x0000000500007c02 */ /* 0x008fce0008000f00 */
.L_x_231:
[----:B-1----:R1:W2:Y:S02]  /*a700*/  SYNCS.PHASECHK.TRANS64.TRYWAIT P0, [R0+URZ], R3 ;  /* 0x00000003000075a7 */ /* 0x0022a400080011ff */
[----:B--2---:R-:W-:Y:S05]  /*a710*/  @!P0 NANOSLEEP.SYNCS 0x989680 ;  /* 0x009896800000895d */ /* 0x004fea0003900000 */
[----:B------:R-:W2:Y:S02]  /*a720*/  @!P0 SYNCS.PHASECHK.TRANS64 P0, [R0+URZ], R3 ;  /* 0x00000003000085a7 */ /* 0x000ea400080010ff */
[----:B--2---:R-:W-:Y:S05]  /*a730*/  @!P0 BRA `(.L_x_231) ;  /* 0xfffffffc00f08947 */ /* 0x004fea000383ffff */
[----:B------:R-:W-:Y:S05]  /*a740*/  BRA `(.L_x_232) ;  /* 0xffffff9000907947 */ /* 0x000fea000383ffff */
.L_x_72:
[----:B---3--:R-:W-:-:S07]  /*a750*/  MOV R0, UR5 ;  /* 0x0000000500007c02 */ /* 0x008fce0008000f00 */
.L_x_233:
[----:B-1----:R1:W2:Y:S02]  /*a760*/  SYNCS.PHASECHK.TRANS64.TRYWAIT P0, [R0+URZ], R3 ;  /* 0x00000003000075a7 */ /* 0x0022a400080011ff */
[----:B--2---:R-:W-:Y:S05]  /*a770*/  @!P0 NANOSLEEP.SYNCS 0x989680 ;  /* 0x009896800000895d */ /* 0x004fea0003900000 */
[----:B------:R-:W2:Y:S02]  /*a780*/  @!P0 SYNCS.PHASECHK.TRANS64 P0, [R0+URZ], R3 ;  /* 0x00000003000085a7 */ /* 0x000ea400080010ff */
[----:B--2---:R-:W-:Y:S05]  /*a790*/  @!P0 BRA `(.L_x_233) ;  /* 0xfffffffc00f08947 */ /* 0x004fea000383ffff */
[----:B------:R-:W-:Y:S05]  /*a7a0*/  BRA `(.L_x_234) ;  /* 0xffffff90009c7947 */ /* 0x000fea000383ffff */
.L_x_73:
[----:B---3--:R-:W-:-:S07]  /*a7b0*/  MOV R0, UR5 ;  /* 0x0000000500007c02 */ /* 0x008fce0008000f00 */
.L_x_235:
[----:B-1----:R1:W2:Y:S02]  /*a7c0*/  SYNCS.PHASECHK.TRANS64.TRYWAIT P0, [R0+URZ], R3 ;  /* 0x00000003000075a7 */ /* 0x0022a400080011ff */
[----:B--2---:R-:W-:Y:S05]  /*a7d0*/  @!P0 NANOSLEEP.SYNCS 0x989680 ;  /* 0x009896800000895d */ /* 0x004fea0003900000 */
[----:B------:R-:W2:Y:S02]  /*a7e0*/  @!P0 SYNCS.PHASECHK.TRANS64 P0, [R0+URZ], R3 ;  /* 0x00000003000085a7 */ /* 0x000ea400080010ff */
[----:B--2---:R-:W-:Y:S05]  /*a7f0*/  @!P0 BRA `(.L_x_235) ;  /* 0xfffffffc00f08947 */ /* 0x004fea000383ffff */
[----:B------:R-:W-:Y:S05]  /*a800*/  BRA `(.L_x_236) ;  /* 0xffffff9000a87947 */ /* 0x000fea000383ffff */
.L_x_74:
[----:B---3--:R-:W-:-:S07]  /*a810*/  MOV R0, UR5 ;  /* 0x0000000500007c02 */ /* 0x008fce0008000f00 */
.L_x_237:
[----:B-1----:R1:W2:Y:S02]  /*a820*/  SYNCS.PHASECHK.TRANS64.TRYWAIT P0, [R0+URZ], R3 ;  /* 0x00000003000075a7 */ /* 0x0022a400080011ff */
[----:B--2---:R-:W-:Y:S05]  /*a830*/  @!P0 NANOSLEEP.SYNCS 0x989680 ;  /* 0x009896800000895d */ /* 0x004fea0003900000 */
[----:B------:R-:W2:Y:S02]  /*a840*/  @!P0 SYNCS.PHASECHK.TRANS64 P0, [R0+URZ], R3 ;  /* 0x00000003000085a7 */ /* 0x000ea400080010ff */
[----:B--2---:R-:W-:Y:S05]  /*a850*/  @!P0 BRA `(.L_x_237) ;  /* 0xfffffffc00f08947 */ /* 0x004fea000383ffff */
[----:B------:R-:W-:Y:S05]  /*a860*/  BRA `(.L_x_238) ;  /* 0xffffff9000b47947 */ /* 0x000fea000383ffff */
.L_x_75:
[----:B---3--:R-:W-:-:S07]  /*a870*/  MOV R0, UR5 ;  /* 0x0000000500007c02 */ /* 0x008fce0008000f00 */
.L_x_239:
[----:B-1----:R1:W2:Y:S02]  /*a880*/  SYNCS.PHASECHK.TRANS64.TRYWAIT P0, [R0+URZ], R3 ;  /* 0x00000003000075a7 */ /* 0x0022a400080011ff */
[----:B--2---:R-:W-:Y:S05]  /*a890*/  @!P0 NANOSLEEP.SYNCS 0x989680 ;  /* 0x009896800000895d */ /* 0x004fea0003900000 */
[----:B------:R-:W2:Y:S02]  /*a8a0*/  @!P0 SYNCS.PHASECHK.TRANS64 P0, [R0+URZ], R3 ;  /* 0x00000003000085a7 */ /* 0x000ea400080010ff */
[----:B--2---:R-:W-:Y:S05]  /*a8b0*/  @!P0 BRA `(.L_x_239) ;  /* 0xfffffffc00f08947 */ /* 0x004fea000383ffff */
[----:B------:R-:W-:Y:S05]  /*a8c0*/  BRA `(.L_x_240) ;  /* 0xffffff9000c07947 */ /* 0x000fea000383ffff */
.L_x_76:
[----:B---3--:R-:W-:-:S07]  /*a8d0*/  MOV R0, UR5 ;  /* 0x0000000500007c02 */ /* 0x008fce0008000f00 */
.L_x_241:
[----:B-1----:R1:W2:Y:S02]  /*a8e0*/  SYNCS.PHASECHK.TRANS64.TRYWAIT P0, [R0+URZ], R3 ;  /* 0x00000003000075a7 */ /* 0x0022a400080011ff */
[----:B--2---:R-:W-:Y:S05]  /*a8f0*/  @!P0 NANOSLEEP.SYNCS 0x989680 ;  /* 0x009896800000895d */ /* 0x004fea0003900000 */
[----:B------:R-:W2:Y:S02]  /*a900*/  @!P0 SYNCS.PHASECHK.TRANS64 P0, [R0+URZ], R3 ;  /* 0x00000003000085a7 */ /* 0x000ea400080010ff */
[----:B--2---:R-:W-:Y:S05]  /*a910*/  @!P0 BRA `(.L_x_241) ;  /* 0xfffffffc00f08947 */ /* 0x004fea000383ffff */
[----:B------:R-:W-:Y:S05]  /*a920*/  BRA `(.L_x_242) ;  /* 0xffffff9000cc7947 */ /* 0x000fea000383ffff */
.L_x_77:
[----:B---3--:R-:W-:-:S07]  /*a930*/  MOV R0, UR5 ;  /* 0x0000000500007c02 */ /* 0x008fce0008000f00 */
.L_x_243:
[----:B-1----:R1:W2:Y:S02]  /*a940*/  SYNCS.PHASECHK.TRANS64.TRYWAIT P0, [R0+URZ], R3 ;  /* 0x00000003000075a7 */ /* 0x0022a400080011ff */
[----:B--2---:R-:W-:Y:S05]  /*a950*/  @!P0 NANOSLEEP.SYNCS 0x989680 ;  /* 0x009896800000895d */ /* 0x004fea0003900000 */
[----:B------:R-:W2:Y:S02]  /*a960*/  @!P0 SYNCS.PHASECHK.TRANS64 P0, [R0+URZ], R3 ;  /* 0x00000003000085a7 */ /* 0x000ea400080010ff */
[----:B--2---:R-:W-:Y:S05]  /*a970*/  @!P0 BRA `(.L_x_243) ;  /* 0xfffffffc00f08947 */ /* 0x004fea000383ffff */
[----:B------:R-:W-:Y:S05]  /*a980*/  BRA `(.L_x_244) ;  /* 0xffffff9000d87947 */ /* 0x000fea000383ffff */
.L_x_78:
[----:B---3--:R-:W-:-:S07]  /*a990*/  MOV R0, UR5 ;  /* 0x0000000500007c02 */ /* 0x008fce0008000f00 */
.L_x_245:
[----:B-1----:R1:W2:Y:S02]  /*a9a0*/  SYNCS.PHASECHK.TRANS64.TRYWAIT P0, [R0+URZ], R3 ;  /* 0x00000003000075a7 */ /* 0x0022a400080011ff */
[----:B--2---:R-:W-:Y:S05]  /*a9b0*/  @!P0 NANOSLEEP.SYNCS 0x989680 ;  /* 0x009896800000895d */ /* 0x004fea0003900000 */
[----:B------:R-:W2:Y:S02]  /*a9c0*/  @!P0 SYNCS.PHASECHK.TRANS64 P0, [R0+URZ], R3 ;  /* 0x00000003000085a7 */ /* 0x000ea400080010ff */
[----:B--2---:R-:W-:Y:S05]  /*a9d0*/  @!P0 BRA `(.L_x_245) ;  /* 0xfffffffc00f08947 */ /* 0x004fea000383ffff */
[----:B------:R-:W-:Y:S05]  /*a9e0*/  BRA `(.L_x_246) ;  /* 0xffffff9000e47947 */ /* 0x000fea000383ffff */
.L_x_81:
[----:B-1----:R1:W2:Y:S02]  /*a9f0*/  SYNCS.PHASECHK.TRANS64.TRYWAIT P0, [R0+URZ+0x2e0], R4 ;  /* 0x0002e004000075a7 */ /* 0x0022a400080011ff */
[----:B--2---:R-:W-:Y:S05]  /*aa00*/  @!P0 NANOSLEEP.SYNCS 0x989680 ;  /* 0x009896800000895d */ /* 0x004fea0003900000 */
[----:B------:R-:W2:Y:S02]  /*aa10*/  @!P0 SYNCS.PHASECHK.TRANS64 P0, [R0+URZ+0x2e0], R4 ;  /* 0x0002e004000085a7 */ /* 0x000ea400080010ff */
[----:B--2---:R-:W-:Y:S05]  /*aa20*/  @!P0 BRA `(.L_x_81) ;  /* 0xfffffffc00f08947 */ /* 0x004fea000383ffff */
[----:B------:R-:W-:Y:S05]  /*aa30*/  BRA `(.L_x_247) ;  /* 0xffffff9400447947 */ /* 0x000fea000383ffff */
.L_x_82:
[----:B------:R-:W-:-:S07]  /*aa40*/  MOV R0, UR5 ;  /* 0x0000000500007c02 */ /* 0x000fce0008000f00 */
.L_x_248:
[----:B-1----:R1:W2:Y:S02]  /*aa50*/  SYNCS.PHASECHK.TRANS64.TRYWAIT P0, [R0+URZ+0x290], R5 ;  /* 0x00029005000075a7 */ /* 0x0022a400080011ff */
[----:B--2---:R-:W-:Y:S05]  /*aa60*/  @!P0 NANOSLEEP.SYNCS 0x989680 ;  /* 0x009896800000895d */ /* 0x004fea0003900000 */
[----:B------:R-:W2:Y:S02]  /*aa70*/  @!P0 SYNCS.PHASECHK.TRANS64 P0, [R0+URZ+0x290], R5 ;  /* 0x00029005000085a7 */ /* 0x000ea400080010ff */
[----:B--2---:R-:W-:Y:S05]  /*aa80*/  @!P0 BRA `(.L_x_248) ;  /* 0xfffffffc00f08947 */ /* 0x004fea000383ffff */
[----:B------:R-:W-:Y:S05]  /*aa90*/  BRA `(.L_x_249) ;  /* 0xffffff9400547947 */ /* 0x000fea000383ffff */
.L_x_83:
[----:B-1----:R1:W2:Y:S02]  /*aaa0*/  SYNCS.PHASECHK.TRANS64.TRYWAIT P1, [R0+URZ+0x280], R4 ;  /* 0x00028004000075a7 */ /* 0x0022a400080211ff */
[----:B--2---:R-:W-:Y:S05]  /*aab0*/  @!P1 NANOSLEEP.SYNCS 0x989680 ;  /* 0x009896800000995d */ /* 0x004fea0003900000 */
[----:B------:R-:W2:Y:S02]  /*aac0*/  @!P1 SYNCS.PHASECHK.TRANS64 P1, [R0+URZ+0x280], R4 ;  /* 0x00028004000095a7 */ /* 0x000ea400080210ff */
[----:B--2---:R-:W-:Y:S05]  /*aad0*/  @!P1 BRA `(.L_x_83) ;  /* 0xfffffffc00f09947 */ /* 0x004fea000383ffff */
[----:B------:R-:W-:Y:S05]  /*aae0*/  BRA `(.L_x_250) ;  /* 0xffffff9400847947 */ /* 0x000fea000383ffff */
.L_x_86:
[----:B------:R-:W-:-:S07]  /*aaf0*/  MOV R0, UR5 ;  /* 0x0000000500007c02 */ /* 0x000fce0008000f00 */
.L_x_251:
[----:B-1----:R1:W2:Y:S02]  /*ab00*/  SYNCS.PHASECHK.TRANS64.TRYWAIT P0, [R0+URZ+0x290], R2 ;  /* 0x00029002000075a7 */ /* 0x0022a400080011ff */
[----:B--2---:R-:W-:Y:S05]  /*ab10*/  @!P0 NANOSLEEP.SYNCS 0x989680 ;  /* 0x009896800000895d */ /* 0x004fea0003900000 */
[----:B------:R-:W2:Y:S02]  /*ab20*/  @!P0 SYNCS.PHASECHK.TRANS64 P0, [R0+URZ+0x290], R2 ;  /* 0x00029002000085a7 */ /* 0x000ea400080010ff */
[----:B--2---:R-:W-:Y:S05]  /*ab30*/  @!P0 BRA `(.L_x_251) ;  /* 0xfffffffc00f08947 */ /* 0x004fea000383ffff */
[----:B------:R-:W-:Y:S05]  /*ab40*/  BRA `(.L_x_85) ;  /* 0xffffff9400d87947 */ /* 0x000fea000383ffff */
.L_x_95:
[----:B-1----:R-:W-:-:S04]  /*ab50*/  MOV R4, UR4 ;  /* 0x0000000400047c02 */ /* 0x002fc80008000f00 */
[----:B------:R1:W2:Y:S03]  /*ab60*/  SYNCS.PHASECHK.TRANS64.TRYWAIT P0, [R4+URZ+0x8], R5 ;  /* 0x00000805040075a7 */ /* 0x0002a600080011ff */
[----:B--2---:R-:W-:Y:S05]  /*ab70*/  @!P0 NANOSLEEP.SYNCS 0x989680 ;  /* 0x009896800000895d */ /* 0x004fea0003900000 */
[----:B------:R-:W2:Y:S02]  /*ab80*/  @!P0 SYNCS.PHASECHK.TRANS64 P0, [R4+URZ+0x8], R5 ;  /* 0x00000805040085a7 */ /* 0x000ea400080010ff */
[----:B--2---:R-:W-:Y:S05]  /*ab90*/  @!P0 BRA `(.L_x_95) ;  /* 0xfffffffc00ec8947 */ /* 0x004fea000383ffff */
[----:B------:R-:W-:Y:S05]  /*aba0*/  BRA `(.L_x_94) ;  /* 0xffffff98008c7947 */ /* 0x000fea000383ffff */
.L_x_97:
[----:B------:R-:W-:Y:S01]  /*abb0*/  BSSY B0, `(.L_x_252) ;  /* 0x0000006000007945 */ /* 0x000fe20003800000 */
[----:B------:R-:W-:-:S07]  /*abc0*/  MOV R15, 0xffffffff ;  /* 0xffffffff000f7802 */ /* 0x000fce0000000f00 */
[----:B-1---5:R-:W-:Y:S05]  /*abd0*/  WARPSYNC.COLLECTIVE R15, `(.L_x_253) ;  /* 0x000000000f0c7348 */ /* 0x022fea0003c00000 */
[----:B------:R-:W-:Y:S02]  /*abe0*/  ELECT P6, UR79, PT ;  /* 0x00000000004f782f */ /* 0x000fe400038c0000 */
[----:B------:R-:W-:Y:S01]  /*abf0*/  MOV R14, UR79 ;  /* 0x0000004f000e7c02 */ /* 0x000fe20008000f00 */
[----:B-1---5:R-:W-:Y:S10]  /*ac00*/  ENDCOLLECTIVE ;  /* 0x000000000000791b */ /* 0x022ff40003800000 */
.L_x_253:
[----:B------:R-:W-:Y:S05]  /*ac10*/  BSYNC B0 ;  /* 0x0000000000007941 */ /* 0x000fea0003800000 */
.L_x_252:
[----:B------:R-:W-:Y:S05]  /*ac20*/  BRA `(.L_x_254) ;  /* 0xffffff9800bc7947 */ /* 0x000fea000383ffff */
.L_x_99:
[----:B-1----:R-:W-:-:S04]  /*ac30*/  MOV R2, UR4 ;  /* 0x0000000400027c02 */ /* 0x002fc80008000f00 */
[----:B------:R1:W2:Y:S03]  /*ac40*/  SYNCS.PHASECHK.TRANS64.TRYWAIT P0, [R2+URZ+0x8], R3 ;  /* 0x00000803020075a7 */ /* 0x0002a600080011ff */
[----:B--2---:R-:W-:Y:S05]  /*ac50*/  @!P0 NANOSLEEP.SYNCS 0x989680 ;  /* 0x009896800000895d */ /* 0x004fea0003900000 */
[----:B------:R-:W2:Y:S02]  /*ac60*/  @!P0 SYNCS.PHASECHK.TRANS64 P0, [R2+URZ+0x8], R3 ;  /* 0x00000803020085a7 */ /* 0x000ea400080010ff */
[----:B--2---:R-:W-:Y:S05]  /*ac70*/  @!P0 BRA `(.L_x_99) ;  /* 0xfffffffc00ec8947 */ /* 0x004fea000383ffff */
[----:B------:R-:W-:Y:S05]  /*ac80*/  BRA `(.L_x_98) ;  /* 0xffffff9800c07947 */ /* 0x000fea000383ffff */
.L_x_100:
[----:B-1----:R1:W2:Y:S02]  /*ac90*/  SYNCS.PHASECHK.TRANS64.TRYWAIT P0, [R0+URZ+0x280], R4 ;  /* 0x00028004000075a7 */ /* 0x0022a400080011ff */
[----:B--2---:R-:W-:Y:S05]  /*aca0*/  @!P0 NANOSLEEP.SYNCS 0x989680 ;  /* 0x009896800000895d */ /* 0x004fea0003900000 */
[----:B------:R-:W2:Y:S02]  /*acb0*/  @!P0 SYNCS.PHASECHK.TRANS64 P0, [R0+URZ+0x280], R4 ;  /* 0x00028004000085a7 */ /* 0x000ea400080010ff */
[----:B--2---:R-:W-:Y:S05]  /*acc0*/  @!P0 BRA `(.L_x_100) ;  /* 0xfffffffc00f08947 */ /* 0x004fea000383ffff */
[----:B------:R-:W-:Y:S05]  /*acd0*/  BRA `(.L_x_255) ;  /* 0xffffff9c00947947 */ /* 0x000fea000383ffff */
.L_x_102:
[----:B------:R-:W-:-:S07]  /*ace0*/  MOV R0, UR19 ;  /* 0x0000001300007c02 */ /* 0x000fce0008000f00 */
.L_x_256:
[----:B-1----:R1:W2:Y:S02]  /*acf0*/  SYNCS.PHASECHK.TRANS64.TRYWAIT P0, [R0+URZ+0x2c0], R4 ;  /* 0x0002c004000075a7 */ /* 0x0022a400080011ff */
[----:B--2---:R-:W-:Y:S05]  /*ad00*/  @!P0 NANOSLEEP.SYNCS 0x989680 ;  /* 0x009896800000895d */ /* 0x004fea0003900000 */
[----:B------:R-:W2:Y:S02]  /*ad10*/  @!P0 SYNCS.PHASECHK.TRANS64 P0, [R0+URZ+0x2c0], R4 ;  /* 0x0002c004000085a7 */ /* 0x000ea400080010ff */
[----:B--2---:R-:W-:Y:S05]  /*ad20*/  @!P0 BRA `(.L_x_256) ;  /* 0xfffffffc00f08947 */ /* 0x004fea000383ffff */
[----:B------:R-:W-:Y:S05]  /*ad30*/  BRA `(.L_x_257) ;  /* 0xffffff9c00dc7947 */ /* 0x000fea000383ffff */
.L_x_105:
[----:B------:R-:W-:Y:S07]  /*ad40*/  MOV R0, UR7 ;  /* 0x0000000700007c02 */ /* 0x000fee0008000f00 */
.L_x_258:
[----:B-1----:R1:W2:Y:S02]  /*ad50*/  SYNCS.PHASECHK.TRANS64.TRYWAIT P0, [R0+URZ], R4 ;  /* 0x00000004000075a7 */ /* 0x0022a400080011ff */
[----:B--2---:R-:W-:Y:S05]  /*ad60*/  @!P0 NANOSLEEP.SYNCS 0x989680 ;  /* 0x009896800000895d */ /* 0x004fea0003900000 */
[----:B------:R-:W2:Y:S02]  /*ad70*/  @!P0 SYNCS.PHASECHK.TRANS64 P0, [R0+URZ], R4 ;  /* 0x00000004000085a7 */ /* 0x000ea400080010ff */
[----:B--2---:R-:W-:Y:S05]  /*ad80*/  @!P0 BRA `(.L_x_258) ;  /* 0xfffffffc00f08947 */ /* 0x004fea000383ffff */
[----:B------:R-:W-:Y:S05]  /*ad90*/  BRA `(.L_x_104) ;  /* 0xffffff9c00f47947 */ /* 0x000fea000383ffff */
.L_x_109:
[----:B-1----:R-:W-:-:S07]  /*ada0*/  MOV R0, UR6 ;  /* 0x0000000600007c02 */ /* 0x002fce0008000f00 */
.L_x_259:
[----:B-1----:R1:W2:Y:S02]  /*adb0*/  SYNCS.PHASECHK.TRANS64.TRYWAIT P0, [R0+URZ], R2 ;  /* 0x00000002000075a7 */ /* 0x0022a400080011ff */
[----:B--2---:R-:W-:Y:S05]  /*adc0*/  @!P0 NANOSLEEP.SYNCS 0x989680 ;  /* 0x009896800000895d */ /* 0x004fea0003900000 */
[----:B------:R-:W2:Y:S02]  /*add0*/  @!P0 SYNCS.PHASECHK.TRANS64 P0, [R0+URZ], R2 ;  /* 0x00000002000085a7 */ /* 0x000ea400080010ff */
[----:B--2---:R-:W-:Y:S05]  /*ade0*/  @!P0 BRA `(.L_x_259) ;  /* 0xfffffffc00f08947 */ /* 0x004fea000383ffff */
[----:B------:R-:W-:Y:S05]  /*adf0*/  BRA `(.L_x_260) ;  /* 0xffffffa000ac7947 */ /* 0x000fea000383ffff */
.L_x_110:
[----:B------:R-:W-:-:S07]  /*ae00*/  MOV R0, UR6 ;  /* 0x0000000600007c02 */ /* 0x000fce0008000f00 */
.L_x_261:
[----:B-1----:R1:W2:Y:S02]  /*ae10*/  SYNCS.PHASECHK.TRANS64.TRYWAIT P0, [R0+URZ], R3 ;  /* 0x00000003000075a7 */ /* 0x0022a400080011ff */
[----:B--2---:R-:W-:Y:S05]  /*ae20*/  @!P0 NANOSLEEP.SYNCS 0x989680 ;  /* 0x009896800000895d */ /* 0x004fea0003900000 */
[----:B------:R-:W2:Y:S02]  /*ae30*/  @!P0 SYNCS.PHASECHK.TRANS64 P0, [R0+URZ], R3 ;  /* 0x00000003000085a7 */ /* 0x000ea400080010ff */
[----:B--2---:R-:W-:Y:S05]  /*ae40*/  @!P0 BRA `(.L_x_261) ;  /* 0xfffffffc00f08947 */ /* 0x004fea000383ffff */
[----:B------:R-:W-:Y:S05]  /*ae50*/  BRA `(.L_x_262) ;  /* 0xffffffa000b87947 */ /* 0x000fea000383ffff */
.L_x_111:
[----:B------:R-:W-:-:S07]  /*ae60*/  MOV R0, UR6 ;  /* 0x0000000600007c02 */ /* 0x000fce0008000f00 */
.L_x_263:
[----:B-1----:R1:W2:Y:S02]  /*ae70*/  SYNCS.PHASECHK.TRANS64.TRYWAIT P0, [R0+URZ], R3 ;  /* 0x00000003000075a7 */ /* 0x0022a400080011ff */
[----:B--2---:R-:W-:Y:S05]  /*ae80*/  @!P0 NANOSLEEP.SYNCS 0x989680 ;  /* 0x009896800000895d */ /* 0x004fea0003900000 */
[----:B------:R-:W2:Y:S02]  /*ae90*/  @!P0 SYNCS.PHASECHK.TRANS64 P0, [R0+URZ], R3 ;  /* 0x00000003000085a7 */ /* 0x000ea400080010ff */
[----:B--2---:R-:W-:Y:S05]  /*aea0*/  @!P0 BRA `(.L_x_263) ;  /* 0xfffffffc00f08947 */ /* 0x004fea000383ffff */
[----:B------:R-:W-:Y:S05]  /*aeb0*/  BRA `(.L_x_264) ;  /* 0xffffffa000c47947 */ /* 0x000fea000383ffff */
.L_x_114:
[----:B------:R-:W-:-:S07]  /*aec0*/  MOV R0, UR11 ;  /* 0x0000000b00007c02 */ /* 0x000fce0008000f00 */
.L_x_265:
[----:B-1----:R1:W2:Y:S02]  /*aed0*/  SYNCS.PHASECHK.TRANS64.TRYWAIT P1, [R0+URZ+0x300], R2 ;  /* 0x00030002000075a7 */ /* 0x0022a400080211ff */
[----:B--2---:R-:W-:Y:S05]  /*aee0*/  @!P1 NANOSLEEP.SYNCS 0x989680 ;  /* 0x009896800000995d */ /* 0x004fea0003900000 */
[----:B------:R-:W2:Y:S02]  /*aef0*/  @!P1 SYNCS.PHASECHK.TRANS64 P1, [R0+URZ+0x300], R2 ;  /* 0x00030002000095a7 */ /* 0x000ea400080210ff */
[----:B--2---:R-:W-:Y:S05]  /*af00*/  @!P1 BRA `(.L_x_265) ;  /* 0xfffffffc00f09947 */ /* 0x004fea000383ffff */
[----:B------:R-:W-:Y:S05]  /*af10*/  BRA `(.L_x_266) ;  /* 0xffffffa400107947 */ /* 0x000fea000383ffff */
.L_x_119:
[----:B----4-:R4:W1:Y:S02]  /*af20*/  SYNCS.PHASECHK.TRANS64.TRYWAIT P0, [R0+URZ+0x280], R2 ;  /* 0x00028002000075a7 */ /* 0x01086400080011ff */
[----:B-1----:R-:W-:Y:S05]  /*af30*/  @!P0 NANOSLEEP.SYNCS 0x989680 ;  /* 0x009896800000895d */ /* 0x002fea0003900000 */
[----:B------:R-:W1:Y:S02]  /*af40*/  @!P0 SYNCS.PHASECHK.TRANS64 P0, [R0+URZ+0x280], R2 ;  /* 0x00028002000085a7 */ /* 0x000e6400080010ff */
[----:B-1----:R-:W-:Y:S05]  /*af50*/  @!P0 BRA `(.L_x_119) ;  /* 0xfffffffc00f08947 */ /* 0x002fea000383ffff */
[----:B------:R-:W-:Y:S05]  /*af60*/  BRA `(.L_x_267) ;  /* 0xffffffa800207947 */ /* 0x000fea000383ffff */
.L_x_122:
[----:B------:R-:W-:Y:S07]  /*af70*/  MOV R0, UR6 ;  /* 0x0000000600007c02 */ /* 0x000fee0008000f00 */
.L_x_268:
[----:B-1----:R1:W4:Y:S02]  /*af80*/  SYNCS.PHASECHK.TRANS64.TRYWAIT P0, [R0+URZ+0x278], R2 ;  /* 0x00027802000075a7 */ /* 0x00232400080011ff */
[----:B----4-:R-:W-:Y:S05]  /*af90*/  @!P0 NANOSLEEP.SYNCS 0x989680 ;  /* 0x009896800000895d */ /* 0x010fea0003900000 */
[----:B------:R-:W4:Y:S02]  /*afa0*/  @!P0 SYNCS.PHASECHK.TRANS64 P0, [R0+URZ+0x278], R2 ;  /* 0x00027802000085a7 */ /* 0x000f2400080010ff */
[----:B----4-:R-:W-:Y:S05]  /*afb0*/  @!P0 BRA `(.L_x_268) ;  /* 0xfffffffc00f08947 */ /* 0x010fea000383ffff */
[----:B------:R-:W-:Y:S05]  /*afc0*/  BRA `(.L_x_121) ;  /* 0xffffffac00007947 */ /* 0x000fea000383ffff */
.L_x_125:
[----:B------:R-:W-:Y:S07]  /*afd0*/  MOV R0, UR6 ;  /* 0x0000000600007c02 */ /* 0x000fee0008000f00 */
.L_x_269:
[----:B-1----:R1:W2:Y:S02]  /*afe0*/  SYNCS.PHASECHK.TRANS64.TRYWAIT P0, [R0+URZ+0x258], R14 ;  /* 0x0002580e000075a7 */ /* 0x0022a400080011ff */
[----:B--2---:R-:W-:Y:S05]  /*aff0*/  @!P0 NANOSLEEP.SYNCS 0x989680 ;  /* 0x009896800000895d */ /* 0x004fea0003900000 */
[----:B------:R-:W2:Y:S02]  /*b000*/  @!P0 SYNCS.PHASECHK.TRANS64 P0, [R0+URZ+0x258], R14 ;  /* 0x0002580e000085a7 */ /* 0x000ea400080010ff */
[----:B--2---:R-:W-:Y:S05]  /*b010*/  @!P0 BRA `(.L_x_269) ;  /* 0xfffffffc00f08947 */ /* 0x004fea000383ffff */
[----:B------:R-:W-:Y:S05]  /*b020*/  BRA `(.L_x_270) ;  /* 0xffffffac00787947 */ /* 0x000fea000383ffff */
.L_x_126:
[----:B------:R-:W-:Y:S07]  /*b030*/  MOV R0, UR6 ;  /* 0x0000000600007c02 */ /* 0x000fee0008000f00 */
.L_x_271:
[----:B-1----:R1:W2:Y:S02]  /*b040*/  SYNCS.PHASECHK.TRANS64.TRYWAIT P0, [R0+URZ+0x260], R14 ;  /* 0x0002600e000075a7 */ /* 0x0022a400080011ff */
[----:B--2---:R-:W-:Y:S05]  /*b050*/  @!P0 NANOSLEEP.SYNCS 0x989680 ;  /* 0x009896800000895d */ /* 0x004fea0003900000 */
[----:B------:R-:W2:Y:S02]  /*b060*/  @!P0 SYNCS.PHASECHK.TRANS64 P0, [R0+URZ+0x260], R14 ;  /* 0x0002600e000085a7 */ /* 0x000ea400080010ff */
[----:B--2---:R-:W-:Y:S05]  /*b070*/  @!P0 BRA `(.L_x_271) ;  /* 0xfffffffc00f08947 */ /* 0x004fea000383ffff */
[----:B------:R-:W-:Y:S05]  /*b080*/  BRA `(.L_x_272) ;  /* 0xffffffac00b47947 */ /* 0x000fea000383ffff */
.L_x_127:
[----:B------:R-:W-:Y:S07]  /*b090*/  MOV R0, UR6 ;  /* 0x0000000600007c02 */ /* 0x000fee0008000f00 */
.L_x_273:
[----:B-1----:R1:W2:Y:S02]  /*b0a0*/  SYNCS.PHASECHK.TRANS64.TRYWAIT P0, [R0+URZ+0x268], R14 ;  /* 0x0002680e000075a7 */ /* 0x0022a400080011ff */
[----:B--2---:R-:W-:Y:S05]  /*b0b0*/  @!P0 NANOSLEEP.SYNCS 0x989680 ;  /* 0x009896800000895d */ /* 0x004fea0003900000 */
[----:B------:R-:W2:Y:S02]  /*b0c0*/  @!P0 SYNCS.PHASECHK.TRANS64 P0, [R0+URZ+0x268], R14 ;  /* 0x0002680e000085a7 */ /* 0x000ea400080010ff */
[----:B--2---:R-:W-:Y:S05]  /*b0d0*/  @!P0 BRA `(.L_x_273) ;  /* 0xfffffffc00f08947 */ /* 0x004fea000383ffff */
[----:B------:R-:W-:Y:S05]  /*b0e0*/  BRA `(.L_x_274) ;  /* 0xffffffb000387947 */ /* 0x000fea000383ffff */
.L_x_129:
[----:B------:R-:W-:-:S07]  /*b0f0*/  MOV R0, UR6 ;  /* 0x0000000600007c02 */ /* 0x000fce0008000f00 */
.L_x_275:
[----:B-1----:R1:W2:Y:S02]  /*b100*/  SYNCS.PHASECHK.TRANS64.TRYWAIT P0, [R0+URZ+0x258], R2 ;  /* 0x00025802000075a7 */ /* 0x0022a400080011ff */
[----:B--2---:R-:W-:Y:S05]  /*b110*/  @!P0 NANOSLEEP.SYNCS 0x989680 ;  /* 0x009896800000895d */ /* 0x004fea0003900000 */
[----:B------:R-:W2:Y:S02]  /*b120*/  @!P0 SYNCS.PHASECHK.TRANS64 P0, [R0+URZ+0x258], R2 ;  /* 0x00025802000085a7 */ /* 0x000ea400080010ff */
[----:B--2---:R-:W-:Y:S05]  /*b130*/  @!P0 BRA `(.L_x_275) ;  /* 0xfffffffc00f08947 */ /* 0x004fea000383ffff */
[----:B------:R-:W-:Y:S05]  /*b140*/  BRA `(.L_x_276) ;  /* 0xffffffb000a87947 */ /* 0x000fea000383ffff */
.L_x_130:
[----:B-1----:R-:W-:-:S07]  /*b150*/  MOV R0, UR6 ;  /* 0x0000000600007c02 */ /* 0x002fce0008000f00 */
.L_x_277:
[----:B-1----:R1:W2:Y:S02]  /*b160*/  SYNCS.PHASECHK.TRANS64.TRYWAIT P0, [R0+URZ+0x260], R2 ;  /* 0x00026002000075a7 */ /* 0x0022a400080011ff */
[----:B--2---:R-:W-:Y:S05]  /*b170*/  @!P0 NANOSLEEP.SYNCS 0x989680 ;  /* 0x009896800000895d */ /* 0x004fea0003900000 */
[----:B------:R-:W2:Y:S02]  /*b180*/  @!P0 SYNCS.PHASECHK.TRANS64 P0, [R0+URZ+0x260], R2 ;  /* 0x00026002000085a7 */ /* 0x000ea400080010ff */
[----:B--2---:R-:W-:Y:S05]  /*b190*/  @!P0 BRA `(.L_x_277) ;  /* 0xfffffffc00f08947 */ /* 0x004fea000383ffff */
[----:B------:R-:W-:Y:S05]  /*b1a0*/  BRA `(.L_x_278) ;  /* 0xffffffb000987947 */ /* 0x000fea000383ffff */
.L_x_132:
[----:B--2---:R2:W4:Y:S02]  /*b1b0*/  SYNCS.PHASECHK.TRANS64.TRYWAIT P0, [R0+URZ+0x280], R2 ;  /* 0x00028002000075a7 */ /* 0x00452400080011ff */
[----:B----4-:R-:W-:Y:S05]  /*b1c0*/  @!P0 NANOSLEEP.SYNCS 0x989680 ;  /* 0x009896800000895d */ /* 0x010fea0003900000 */
[----:B------:R-:W4:Y:S02]  /*b1d0*/  @!P0 SYNCS.PHASECHK.TRANS64 P0, [R0+URZ+0x280], R2 ;  /* 0x00028002000085a7 */ /* 0x000f2400080010ff */
[----:B----4-:R-:W-:Y:S05]  /*b1e0*/  @!P0 BRA `(.L_x_132) ;  /* 0xfffffffc00f08947 */ /* 0x010fea000383ffff */
[----:B------:R-:W-:Y:S05]  /*b1f0*/  BRA `(.L_x_279) ;  /* 0xffffffb400607947 */ /* 0x000fea000383ffff */
.L_x_143:
[----:B-1----:R-:W-:Y:S04]  /*b200*/  MOV R2, UR48 ;  /* 0x0000003000027c02 */ /* 0x002fe80008000f00 */
[----:B------:R1:W3:Y:S03]  /*b210*/  SYNCS.PHASECHK.TRANS64.TRYWAIT P1, [R2+URZ+0x240], R3 ;  /* 0x00024003020075a7 */ /* 0x0002e600080211ff */
[----:B---3--:R-:W-:Y:S05]  /*b220*/  @!P1 NANOSLEEP.SYNCS 0x989680 ;  /* 0x009896800000995d */ /* 0x008fea0003900000 */
[----:B------:R-:W3:Y:S02]  /*b230*/  @!P1 SYNCS.PHASECHK.TRANS64 P1, [R2+URZ+0x240], R3 ;  /* 0x00024003020095a7 */ /* 0x000ee400080210ff */
[----:B---3--:R-:W-:Y:S05]  /*b240*/  @!P1 BRA `(.L_x_143) ;  /* 0xfffffffc00ec9947 */ /* 0x008fea000383ffff */
[----:B------:R-:W-:Y:S05]  /*b250*/  BRA `(.L_x_142) ;  /* 0xffffffc0006c7947 */ /* 0x000fea000383ffff */
.L_x_145:
[----:B-1----:R1:W4:Y:S02]  /*b260*/  SYNCS.PHASECHK.TRANS64.TRYWAIT P0, [R112+URZ+0x2a0], R0 ;  /* 0x0002a000700075a7 */ /* 0x00232400080011ff */
[----:B----4-:R-:W-:Y:S05]  /*b270*/  @!P0 NANOSLEEP.SYNCS 0x989680 ;  /* 0x009896800000895d */ /* 0x010fea0003900000 */
[----:B------:R-:W4:Y:S02]  /*b280*/  @!P0 SYNCS.PHASECHK.TRANS64 P0, [R112+URZ+0x2a0], R0 ;  /* 0x0002a000700085a7 */ /* 0x000f2400080010ff */
[----:B----4-:R-:W-:Y:S05]  /*b290*/  @!P0 BRA `(.L_x_145) ;  /* 0xfffffffc00f08947 */ /* 0x010fea000383ffff */
[----:B------:R-:W-:Y:S05]  /*b2a0*/  BRA `(.L_x_144) ;  /* 0xffffffc000947947 */ /* 0x000fea000383ffff */
.L_x_154:
[----:B--2---:R2:W4:Y:S02]  /*b2b0*/  SYNCS.PHASECHK.TRANS64.TRYWAIT P0, [R2+URZ+0x240], R0 ;  /* 0x00024000020075a7 */ /* 0x00452400080011ff */
[----:B----4-:R-:W-:Y:S05]  /*b2c0*/  @!P0 NANOSLEEP.SYNCS 0x989680 ;  /* 0x009896800000895d */ /* 0x010fea0003900000 */
[----:B------:R-:W4:Y:S02]  /*b2d0*/  @!P0 SYNCS.PHASECHK.TRANS64 P0, [R2+URZ+0x240], R0 ;  /* 0x00024000020085a7 */ /* 0x000f2400080010ff */
[----:B----4-:R-:W-:Y:S05]  /*b2e0*/  @!P0 BRA `(.L_x_154) ;  /* 0xfffffffc00f08947 */ /* 0x010fea000383ffff */
[----:B------:R-:W-:Y:S05]  /*b2f0*/  BRA `(.L_x_153) ;  /* 0xffffffcc00747947 */ /* 0x000fea000383ffff */
.L_x_163:
[----:B--2---:R2:W4:Y:S02]  /*b300*/  SYNCS.PHASECHK.TRANS64.TRYWAIT P0, [R4+URZ+0x240], R5 ;  /* 0x00024005040075a7 */ /* 0x00452400080011ff */
[----:B----4-:R-:W-:Y:S05]  /*b310*/  @!P0 NANOSLEEP.SYNCS 0x989680 ;  /* 0x009896800000895d */ /* 0x010fea0003900000 */
[----:B------:R-:W4:Y:S02]  /*b320*/  @!P0 SYNCS.PHASECHK.TRANS64 P0, [R4+URZ+0x240], R5 ;  /* 0x00024005040085a7 */ /* 0x000f2400080010ff */
[----:B----4-:R-:W-:Y:S05]  /*b330*/  @!P0 BRA `(.L_x_163) ;  /* 0xfffffffc00f08947 */ /* 0x010fea000383ffff */
[----:B------:R-:W-:Y:S05]  /*b340*/  BRA `(.L_x_162) ;  /* 0xffffffd8007c7947 */ /* 0x000fea000383ffff */
        .weak           $__internal_0_$__cuda_sm10x_tcgen05_guardrail_trap_col_being_dealloced_not_returned_by_alloc
        .type           $__internal_0_$__cuda_sm10x_tcgen05_guardrail_trap_col_being_dealloced_not_returned_by_alloc,@function
        .size           $__internal_0_$__cuda_sm10x_tcgen05_guardrail_trap_col_being_dealloced_not_returned_by_alloc,($__internal_1_$__cuda_sm10x_tcgen05_guardrail_trap_phase_invalid_during_alloc - $__internal_0_$__cuda_sm10x_tcgen05_guardrail_trap_col_being_dealloced_not_returned_by_alloc)
$__internal_0_$__cuda_sm10x_tcgen05_guardrail_trap_col_being_dealloced_not_returned_by_alloc:
[----:B------:R-:W-:Y:S05]  /*b350*/  BPT.TRAP 0x1 ;  /* 0x000000040000795c */ /* 0x000fea0000300000 */
[----:B------:R-:W-:-:S04]  /*b360*/  HFMA2 R3, -RZ, RZ, 0, 0 ;  /* 0x00000000ff037431 */ /* 0x000fc800000001ff */
[----:B------:R-:W-:Y:S05]  /*b370*/  RET.REL.NODEC R2 `(_ZN7cutlass13device_kernelINS_4gemm6kernel13GemmUniversalIN4cute5tupleIJiiiiEEENS1_10collective13CollectiveMmaINS1_35MainloopSm100TmaUmmaWarpSpecializedILi36ELi2ELi4ENS5_IJNS4_1CILi2EEENSA_ILi1EEESC_EEEEENS5_IJNSA_ILi256EEENSA_ILi96EEENSA_ILi16EEEEEENS_6half_tENS5_IJlSC_lEEESJ_SK_NS4_8TiledMMAINS4_8MMA_AtomIJNS4_26SM100_MMA_F16BF16_2x1SM_SSISJ_SJ_fLi256ELi96ELNS4_4UMMA5MajorE0ELSP_0ELNSO_7ScaleInE0ELSQ_0EEEEEENS4_6LayoutINS5_IJSC_SC_SC_EEENS5_IJNSA_ILi0EEESV_SV_EEEEENS5_IJNS4_10UnderscoreESY_SY_EEEEENS4_18SM100_TMA_2SM_LOADENS4_14ComposedLayoutINS4_7SwizzleILi1ELi4ELi3EEENS4_18smem_ptr_flag_bitsILi16EEENST_INS5_IJNSA_ILi8EEESH_EEENS5_IJSH_SC_EEEEEEEvNS4_8identityES11_S1B_vS1C_EENS_8epilogue10collective18CollectiveEpilogueINS1E_23Sm100TmaWarpSpecializedILi3ELi2ELi32ELb1ELb0EEEJNS5_IJNSA_ILi128EEESG_SH_EEENS5_IJNST_IS1J_SC_EENST_INSA_ILi32EEESC_EEEEESJ_SK_SJ_SK_NS1E_6fusion15FusionCallbacksIS1I_NS1P_17LinearCombinationISJ_fSJ_fLNS_15FloatRoundStyleE2EEES1K_S1O_JEEENS4_5SM1004TMEM4LOAD26SM100_TMEM_LOAD_32dp32b32xENS4_13SM90_TMA_LOADENS12_INS13_ILi2ELi4ELi3EEES16_NST_INS5_IJS17_S1M_EEENS5_IJS1M_SC_EEEEEEENS4_39AutoVectorizingCopyWithAssumedAlignmentILi128EEENS4_14SM90_TMA_STOREES24_S26_S26_EEEvvEEEEvNT_6ParamsE) ;  /* 0xffffff4c02207950 */ /* 0x000fea0003c3ffff */
        .weak           $__internal_1_$__cuda_sm10x_tcgen05_guardrail_trap_phase_invalid_during_alloc
        .type           $__internal_1_$__cuda_sm10x_tcgen05_guardrail_trap_phase_invalid_during_alloc,@function
        .size           $__internal_1_$__cuda_sm10x_tcgen05_guardrail_trap_phase_invalid_during_alloc,($__internal_2_$__cuda_sm10x_tcgen05_guardrail_trap_unallocated_columns_being_dealloced - $__internal_1_$__cuda_sm10x_tcgen05_guardrail_trap_phase_invalid_during_alloc)
$__internal_1_$__cuda_sm10x_tcgen05_guardrail_trap_phase_invalid_during_alloc:
[----:B------:R-:W-:Y:S05]  /*b380*/  BPT.TRAP 0x1 ;  /* 0x000000040000795c */ /* 0x000fea0000300000 */
[----:B------:R-:W-:-:S04]  /*b390*/  MOV R3, 0x0 ;  /* 0x0000000000037802 */ /* 0x000fc80000000f00 */
[----:B------:R-:W-:Y:S05]  /*b3a0*/  RET.REL.NODEC R2 `(_ZN7cutlass13device_kernelINS_4gemm6kernel13GemmUniversalIN4cute5tupleIJiiiiEEENS1_10collective13CollectiveMmaINS1_35MainloopSm100TmaUmmaWarpSpecializedILi36ELi2ELi4ENS5_IJNS4_1CILi2EEENSA_ILi1EEESC_EEEEENS5_IJNSA_ILi256EEENSA_ILi96EEENSA_ILi16EEEEEENS_6half_tENS5_IJlSC_lEEESJ_SK_NS4_8TiledMMAINS4_8MMA_AtomIJNS4_26SM100_MMA_F16BF16_2x1SM_SSISJ_SJ_fLi256ELi96ELNS4_4UMMA5MajorE0ELSP_0ELNSO_7ScaleInE0ELSQ_0EEEEEENS4_6LayoutINS5_IJSC_SC_SC_EEENS5_IJNSA_ILi0EEESV_SV_EEEEENS5_IJNS4_10UnderscoreESY_SY_EEEEENS4_18SM100_TMA_2SM_LOADENS4_14ComposedLayoutINS4_7SwizzleILi1ELi4ELi3EEENS4_18smem_ptr_flag_bitsILi16EEENST_INS5_IJNSA_ILi8EEESH_EEENS5_IJSH_SC_EEEEEEEvNS4_8identityES11_S1B_vS1C_EENS_8epilogue10collective18CollectiveEpilogueINS1E_23Sm100TmaWarpSpecializedILi3ELi2ELi32ELb1ELb0EEEJNS5_IJNSA_ILi128EEESG_SH_EEENS5_IJNST_IS1J_SC_EENST_INSA_ILi32EEESC_EEEEESJ_SK_SJ_SK_NS1E_6fusion15FusionCallbacksIS1I_NS1P_17LinearCombinationISJ_fSJ_fLNS_15FloatRoundStyleE2EEES1K_S1O_JEEENS4_5SM1004TMEM4LOAD26SM100_TMEM_LOAD_32dp32b32xENS4_13SM90_TMA_LOADENS12_INS13_ILi2ELi4ELi3EEES16_NST_INS5_IJS17_S1M_EEENS5_IJS1M_SC_EEEEEEENS4_39AutoVectorizingCopyWithAssumedAlignmentILi128EEENS4_14SM90_TMA_STOREES24_S26_S26_EEEvvEEEEvNT_6ParamsE) ;  /* 0xffffff4c02147950 */ /* 0x000fea0003c3ffff */
        .weak           $__internal_2_$__cuda_sm10x_tcgen05_guardrail_trap_unallocated_columns_being_dealloced
        .type           $__internal_2_$__cuda_sm10x_tcgen05_guardrail_trap_unallocated_columns_being_dealloced,@function
        .size           $__internal_2_$__cuda_sm10x_tcgen05_guardrail_trap_unallocated_columns_being_dealloced,(.L_x_281 - $__internal_2_$__cuda_sm10x_tcgen05_guardrail_trap_unallocated_columns_being_dealloced)
$__internal_2_$__cuda_sm10x_tcgen05_guardrail_trap_unallocated_columns_being_dealloced:
[----:B------:R-:W-:Y:S05]  /*b3b0*/  BPT.TRAP 0x1 ;  /* 0x000000040000795c */ /* 0x000fea0000300000 */
[----:B------:R-:W-:-:S04]  /*b3c0*/  HFMA2 R3, -RZ, RZ, 0, 0 ;  /* 0x00000000ff037431 */ /* 0x000fc800000001ff */
[----:B------:R-:W-:Y:S05]  /*b3d0*/  RET.REL.NODEC R2 `(_ZN7cutlass13device_kernelINS_4gemm6kernel13GemmUniversalIN4cute5tupleIJiiiiEEENS1_10collective13CollectiveMmaINS1_35MainloopSm100TmaUmmaWarpSpecializedILi36ELi2ELi4ENS5_IJNS4_1CILi2EEENSA_ILi1EEESC_EEEEENS5_IJNSA_ILi256EEENSA_ILi96EEENSA_ILi16EEEEEENS_6half_tENS5_IJlSC_lEEESJ_SK_NS4_8TiledMMAINS4_8MMA_AtomIJNS4_26SM100_MMA_F16BF16_2x1SM_SSISJ_SJ_fLi256ELi96ELNS4_4UMMA5MajorE0ELSP_0ELNSO_7ScaleInE0ELSQ_0EEEEEENS4_6LayoutINS5_IJSC_SC_SC_EEENS5_IJNSA_ILi0EEESV_SV_EEEEENS5_IJNS4_10UnderscoreESY_SY_EEEEENS4_18SM100_TMA_2SM_LOADENS4_14ComposedLayoutINS4_7SwizzleILi1ELi4ELi3EEENS4_18smem_ptr_flag_bitsILi16EEENST_INS5_IJNSA_ILi8EEESH_EEENS5_IJSH_SC_EEEEEEEvNS4_8identityES11_S1B_vS1C_EENS_8epilogue10collective18CollectiveEpilogueINS1E_23Sm100TmaWarpSpecializedILi3ELi2ELi32ELb1ELb0EEEJNS5_IJNSA_ILi128EEESG_SH_EEENS5_IJNST_IS1J_SC_EENST_INSA_ILi32EEESC_EEEEESJ_SK_SJ_SK_NS1E_6fusion15FusionCallbacksIS1I_NS1P_17LinearCombinationISJ_fSJ_fLNS_15FloatRoundStyleE2EEES1K_S1O_JEEENS4_5SM1004TMEM4LOAD26SM100_TMEM_LOAD_32dp32b32xENS4_13SM90_TMA_LOADENS12_INS13_ILi2ELi4ELi3EEES16_NST_INS5_IJS17_S1M_EEENS5_IJS1M_SC_EEEEEEENS4_39AutoVectorizingCopyWithAssumedAlignmentILi128EEENS4_14SM90_TMA_STOREES24_S26_S26_EEEvvEEEEvNT_6ParamsE) ;  /* 0xffffff4c02087950 */ /* 0x000fea0003c3ffff */
.L_x_280:
[----:B------:R-:W-:-:S00]  /*b3e0*/  BRA `(.L_x_280) ;  /* 0xfffffffc00fc7947 */ /* 0x000fc0000383ffff */
[----:B------:R-:W-:-:S00]  /*b3f0*/  NOP ;  /* 0x0000000000007918 */ /* 0x000fc00000000000 */
        /* <DEDUP_REMOVED lines=8> */
.L_x_281:


//--------------------- .nv.global.init           --------------------------
	.section	.nv.global.init,"aw",@progbits
.nv.global.init:
	.type		$str$27,@object
	.size		$str$27,($str$28 - $str$27)
$str$27:
        /*0000*/ 	.byte	0x28, 0x61, 0x64, 0x64, 0x72, 0x65, 0x73, 0x73, 0x20, 0x26, 0x20, 0x6d, 0x61, 0x73, 0x6b, 0x29
        /*0010*/ 	.byte	0x20, 0x3d, 0x3d, 0x20, 0x30, 0x00
	.type		$str$28,@object
	.size		$str$28,($str$26 - $str$28)
$str$28:
        /*0016*/ 	.byte	0x2f, 0x74, 0x6d, 0x70, 0x2f, 0x63, 0x75, 0x74, 0x6c, 0x61, 0x73, 0x73, 0x5f, 0x73, 0x77, 0x65
        /*0026*/ 	.byte	0x65, 0x70, 0x5f, 0x73, 0x72, 0x63, 0x2f, 0x69, 0x6e, 0x63, 0x6c, 0x75, 0x64, 0x65, 0x2f, 0x63
        /*0036*/ 	.byte	0x75, 0x74, 0x65, 0x2f, 0x70, 0x6f, 0x69, 0x6e, 0x74, 0x65, 0x72, 0x5f, 0x66, 0x6c, 0x61, 0x67
        /*0046*/ 	.byte	0x67, 0x65, 0x64, 0x2e, 0x68, 0x70, 0x70, 0x00
	.type		$str$26,@object
	.size		$str$26,($str$25 - $str$26)
$str$26:
        /*004e*/ 	.byte	0x2f, 0x74, 0x6d, 0x70, 0x2f, 0x63, 0x75, 0x74, 0x6c, 0x61, 0x73, 0x73, 0x5f, 0x73, 0x77, 0x65
        /*005e*/ 	.byte	0x65, 0x70, 0x5f, 0x73, 0x72, 0x63, 0x2f, 0x69, 0x6e, 0x63, 0x6c, 0x75, 0x64, 0x65, 0x2f, 0x63
        /*006e*/ 	.byte	0x75, 0x74, 0x65, 0x2f, 0x61, 0x74, 0x6f, 0x6d, 0x2f, 0x63, 0x6f, 0x70, 0x79, 0x5f, 0x74, 0x72
        /*007e*/ 	.byte	0x61, 0x69, 0x74, 0x73, 0x5f, 0x73, 0x6d, 0x31, 0x30, 0x30, 0x2e, 0x68, 0x70, 0x70, 0x00
	.type		$str$25,@object
	.size		$str$25,(__unnamed_1 - $str$25)
$str$25:
        /*008d*/ 	.byte	0x28, 0x28, 0x75, 0x69, 0x6e, 0x74, 0x33, 0x32, 0x5f, 0x74, 0x28, 0x74, 0x68, 0x72, 0x65, 0x61
        /*009d*/ 	.byte	0x64, 0x49, 0x64, 0x78, 0x2e, 0x78, 0x29, 0x20, 0x2f, 0x20, 0x33, 0x32, 0x29, 0x20, 0x25, 0x20
        /*00ad*/ 	.byte	0x34, 0x29, 0x20, 0x3d, 0x3d, 0x20, 0x28, 0x28, 0x28, 0x74, 0x6d, 0x65, 0x6d, 0x5f, 0x61, 0x64
        /*00bd*/ 	.byte	0x64, 0x72, 0x20, 0x3e, 0x3e, 0x20, 0x31, 0x36, 0x29, 0x20, 0x2f, 0x20, 0x33, 0x32, 0x29, 0x20
        /*00cd*/ 	.byte	0x25, 0x20, 0x34, 0x29, 0x00
	.type		__unnamed_1,@object
	.size		__unnamed_1,(__unnamed_2 - __unnamed_1)
__unnamed_1:
        /*00d2*/ 	.byte	0x61, 0x75, 0x74, 0x6f, 0x20, 0x63, 0x75, 0x74, 0x65, 0x3a, 0x3a, 0x61, 0x73, 0x5f, 0x70, 0x6f
        /* <DEDUP_REMOVED lines=24> */
        /*0262*/ 	.byte	0x3e, 0x3e, 0x3e, 0x3e, 0x5d, 0x00
	.type		__unnamed_2,@object
	.size		__unnamed_2,(.L_2 - __unnamed_2)
__unnamed_2:
        /* <DEDUP_REMOVED lines=42> */
        /*0508*/ 	.byte	0x3e, 0x3e, 0x5d, 0x00
.L_2:


//--------------------- .nv.shared._ZN7cutlass13device_kernelINS_4gemm6kernel13GemmUniversalIN4cute5tupleIJiiiiEEENS1_10collective13CollectiveMmaINS1_35MainloopSm100TmaUmmaWarpSpecializedILi36ELi2ELi4ENS5_IJNS4_1CILi2EEENSA_ILi1EEESC_EEEEENS5_IJNSA_ILi256EEENSA_ILi96EEENSA_ILi16EEEEEENS_6half_tENS5_IJlSC_lEEESJ_SK_NS4_8TiledMMAINS4_8MMA_AtomIJNS4_26SM100_MMA_F16BF16_2x1SM_SSISJ_SJ_fLi256ELi96ELNS4_4UMMA5MajorE0ELSP_0ELNSO_7ScaleInE0ELSQ_0EEEEEENS4_6LayoutINS5_IJSC_SC_SC_EEENS5_IJNSA_ILi0EEESV_SV_EEEEENS5_IJNS4_10UnderscoreESY_SY_EEEEENS4_18SM100_TMA_2SM_LOADENS4_14ComposedLayoutINS4_7SwizzleILi1ELi4ELi3EEENS4_18smem_ptr_flag_bitsILi16EEENST_INS5_IJNSA_ILi8EEESH_EEENS5_IJSH_SC_EEEEEEEvNS4_8identityES11_S1B_vS1C_EENS_8epilogue10collective18CollectiveEpilogueINS1E_23Sm100TmaWarpSpecializedILi3ELi2ELi32ELb1ELb0EEEJNS5_IJNSA_ILi128EEESG_SH_EEENS5_IJNST_IS1J_SC_EENST_INSA_ILi32EEESC_EEEEESJ_SK_SJ_SK_NS1E_6fusion15FusionCallbacksIS1I_NS1P_17LinearCombinationISJ_fSJ_fLNS_15FloatRoundStyleE2EEES1K_S1O_JEEENS4_5SM1004TMEM4LOAD26SM100_TMEM_LOAD_32dp32b32xENS4_13SM90_TMA_LOADENS12_INS13_ILi2ELi4ELi3EEES16_NST_INS5_IJS17_S1M_EEENS5_IJS1M_SC_EEEEEEENS4_39AutoVectorizingCopyWithAssumedAlignmentILi128EEENS4_14SM90_TMA_STOREES24_S26_S26_EEEvvEEEEvNT_6ParamsE --------------------------
	.section	.nv.shared._ZN7cutlass13device_kernelINS_4gemm6kernel13GemmUniversalIN4cute5tupleIJiiiiEEENS1_10collective13CollectiveMmaINS1_35MainloopSm100TmaUmmaWarpSpecializedILi36ELi2ELi4ENS5_IJNS4_1CILi2EEENSA_ILi1EEESC_EEEEENS5_IJNSA_ILi256EEENSA_ILi96EEENSA_ILi16EEEEEENS_6half_tENS5_IJlSC_lEEESJ_SK_NS4_8TiledMMAINS4_8MMA_AtomIJNS4_26SM100_MMA_F16BF16_2x1SM_SSISJ_SJ_fLi256ELi96ELNS4_4UMMA5MajorE0ELSP_0ELNSO_7ScaleInE0ELSQ_0EEEEEENS4_6LayoutINS5_IJSC_SC_SC_EEENS5_IJNSA_ILi0EEESV_SV_EEEEENS5_IJNS4_10UnderscoreESY_SY_EEEEENS4_18SM100_TMA_2SM_LOADENS4_14ComposedLayoutINS4_7SwizzleILi1ELi4ELi3EEENS4_18smem_ptr_flag_bitsILi16EEENST_INS5_IJNSA_ILi8EEESH_EEENS5_IJSH_SC_EEEEEEEvNS4_8identityES11_S1B_vS1C_EENS_8epilogue10collective18CollectiveEpilogueINS1E_23Sm100TmaWarpSpecializedILi3ELi2ELi32ELb1ELb0EEEJNS5_IJNSA_ILi128EEESG_SH_EEENS5_IJNST_IS1J_SC_EENST_INSA_ILi32EEESC_EEEEESJ_SK_SJ_SK_NS1E_6fusion15FusionCallbacksIS1I_NS1P_17LinearCombinationISJ_fSJ_fLNS_15FloatRoundStyleE2EEES1K_S1O_JEEENS4_5SM1004TMEM4LOAD26SM100_TMEM_LOAD_32dp32b32xENS4_13SM90_TMA_LOADENS12_INS13_ILi2ELi4ELi3EEES16_NST_INS5_IJS17_S1M_EEENS5_IJS1M_SC_EEEEEEENS4_39AutoVectorizingCopyWithAssumedAlignmentILi128EEENS4_14SM90_TMA_STOREES24_S26_S26_EEEvvEEEEvNT_6ParamsE,"aw",@nobits
	.sectionflags	@""
	.align	16
	.zero		1024


//--------------------- .nv.shared.reserved.0     --------------------------
	.section	.nv.shared.reserved.0,"aw",@nobits
	.weak		__nv_reservedSMEM_offset_0_alias
	.size		__nv_reservedSMEM_offset_0_alias, 0, 64
	.other		__nv_reservedSMEM_offset_0_alias,@"STO_CUDA_RESERVED_SHARED STV_DEFAULT"
__nv_reservedSMEM_offset_0_alias:
	.zero		0
.nv.shared.reserved.0:
	.zero		64
	.weak		__nv_reservedSMEM_tcgen05_partition
	.type		__nv_reservedSMEM_tcgen05_partition,@object
	.size		__nv_reservedSMEM_tcgen05_partition,(.L_0 - __nv_reservedSMEM_tcgen05_partition)
__nv_reservedSMEM_tcgen05_partition:
	.zero		32
.L_0:


//--------------------- .nv.global                --------------------------
	.section	.nv.global,"aw",@nobits
.nv.global:
	.type		_ZN40_INTERNAL_ffd706ea_4_k_cu_8da72fb5_201224cute1_E,@object
	.size		_ZN40_INTERNAL_ffd706ea_4_k_cu_8da72fb5_201224cute1_E,(_ZN40_INTERNAL_ffd706ea_4_k_cu_8da72fb5_201224cuda3std3__45__cpo6cbeginE - _ZN40_INTERNAL_ffd706ea_4_k_cu_8da72fb5_201224cute1_E)
_ZN40_INTERNAL_ffd706ea_4_k_cu_8da72fb5_201224cute1_E:
	.zero		1
	.type		_ZN40_INTERNAL_ffd706ea_4_k_cu_8da72fb5_201224cuda3std3__45__cpo6cbeginE,@object
	.size		_ZN40_INTERNAL_ffd706ea_4_k_cu_8da72fb5_201224cuda3std3__45__cpo6cbeginE,(_ZN40_INTERNAL_ffd706ea_4_k_cu_8da72fb5_201224cuda3std3__48in_placeE - _ZN40_INTERNAL_ffd706ea_4_k_cu_8da72fb5_201224cuda3std3__45__cpo6cbeginE)
_ZN40_INTERNAL_ffd706ea_4_k_cu_8da72fb5_201224cuda3std3__45__cpo6cbeginE:
	.zero		1
	.type		_ZN40_INTERNAL_ffd706ea_4_k_cu_8da72fb5_201224cuda3std3__48in_placeE,@object
	.size		_ZN40_INTERNAL_ffd706ea_4_k_cu_8da72fb5_201224cuda3std3__48in_placeE,(_ZN40_INTERNAL_ffd706ea_4_k_cu_8da72fb5_201224cuda3std6ranges3__45__cpo9iter_moveE - _ZN40_INTERNAL_ffd706ea_4_k_cu_8da72fb5_201224cuda3std3__48in_placeE)
_ZN40_INTERNAL_ffd706ea_4_k_cu_8da72fb5_201224cuda3std3__48in_placeE:
	.zero		1
	.type		_ZN40_INTERNAL_ffd706ea_4_k_cu_8da72fb5_201224cuda3std6ranges3__45__cpo9iter_moveE,@object
	.size		_ZN40_INTERNAL_ffd706ea_4_k_cu_8da72fb5_201224cuda3std6ranges3__45__cpo9iter_moveE,(_ZN40_INTERNAL_ffd706ea_4_k_cu_8da72fb5_201224cuda3std3__45__cpo5beginE - _ZN40_INTERNAL_ffd706ea_4_k_cu_8da72fb5_201224cuda3std6ranges3__45__cpo9iter_moveE)
_ZN40_INTERNAL_ffd706ea_4_k_cu_8da72fb5_201224cuda3std6ranges3__45__cpo9iter_moveE:
	.zero		1
	.type		_ZN40_INTERNAL_ffd706ea_4_k_cu_8da72fb5_201224cuda3std3__45__cpo5beginE,@object
	.size		_ZN40_INTERNAL_ffd706ea_4_k_cu_8da72fb5_201224cuda3std3__45__cpo5beginE,(_ZN40_INTERNAL_ffd706ea_4_k_cu_8da72fb5_201224cuda3std3__442_GLOBAL__N__ffd706ea_4_k_cu_8da72fb5_201226ignoreE - _ZN40_INTERNAL_ffd706ea_4_k_cu_8da72fb5_201224cuda3std3__45__cpo5beginE)
_ZN40_INTERNAL_ffd706ea_4_k_cu_8da72fb5_201224cuda3std3__45__cpo5beginE:
	.zero		1
	.type		_ZN40_INTERNAL_ffd706ea_4_k_cu_8da72fb5_201224cuda3std3__442_GLOBAL__N__ffd706ea_4_k_cu_8da72fb5_201226ignoreE,@object
	.size		_ZN40_INTERNAL_ffd706ea_4_k_cu_8da72fb5_201224cuda3std3__442_GLOBAL__N__ffd706ea_4_k_cu_8da72fb5_201226ignoreE,(_ZN40_INTERNAL_ffd706ea_4_k_cu_8da72fb5_201224cute7productE - _ZN40_INTERNAL_ffd706ea_4_k_cu_8da72fb5_201224cuda3std3__442_GLOBAL__N__ffd706ea_4_k_cu_8da72fb5_201226ignoreE)
_ZN40_INTERNAL_ffd706ea_4_k_cu_8da72fb5_201224cuda3std3__442_GLOBAL__N__ffd706ea_4_k_cu_8da72fb5_201226ignoreE:
	.zero		1
	.type		_ZN40_INTERNAL_ffd706ea_4_k_cu_8da72fb5_201224cute7productE,@object
	.size		_ZN40_INTERNAL_ffd706ea_4_k_cu_8da72fb5_201224cute7productE,(_ZN40_INTERNAL_ffd706ea_4_k_cu_8da72fb5_201224cuda3std3__45__cpo3endE - _ZN40_INTERNAL_ffd706ea_4_k_cu_8da72fb5_201224cute7productE)
_ZN40_INTERNAL_ffd706ea_4_k_cu_8da72fb5_201224cute7productE:
	.zero		1
	.type		_ZN40_INTERNAL_ffd706ea_4_k_cu_8da72fb5_201224cuda3std3__45__cpo3endE,@object
	.size		_ZN40_INTERNAL_ffd706ea_4_k_cu_8da72fb5_201224cuda3std3__45__cpo3endE,(_ZN40_INTERNAL_ffd706ea_4_k_cu_8da72fb5_201224cuda3std3__419piecewise_constructE - _ZN40_INTERNAL_ffd706ea_4_k_cu_8da72fb5_201224cuda3std3__45__cpo3endE)
_ZN40_INTERNAL_ffd706ea_4_k_cu_8da72fb5_201224cuda3std3__45__cpo3endE:
	.zero		1
	.type		_ZN40_INTERNAL_ffd706ea_4_k_cu_8da72fb5_201224cuda3std3__419piecewise_constructE,@object
	.size		_ZN40_INTERNAL_ffd706ea_4_k_cu_8da72fb5_201224cuda3std3__419piecewise_constructE,(_ZN40_INTERNAL_ffd706ea_4_k_cu_8da72fb5_201224cuda3std3__45__cpo4cendE - _ZN40_INTERNAL_ffd706ea_4_k_cu_8da72fb5_201224cuda3std3__419piecewise_constructE)
_ZN40_INTERNAL_ffd706ea_4_k_cu_8da72fb5_201224cuda3std3__419piecewise_constructE:
	.zero		1
	.type		_ZN40_INTERNAL_ffd706ea_4_k_cu_8da72fb5_201224cuda3std3__45__cpo4cendE,@object
	.size		_ZN40_INTERNAL_ffd706ea_4_k_cu_8da72fb5_201224cuda3std3__45__cpo4cendE,(_ZN40_INTERNAL_ffd706ea_4_k_cu_8da72fb5_201224cuda3std6ranges3__45__cpo4swapE - _ZN40_INTERNAL_ffd706ea_4_k_cu_8da72fb5_201224cuda3std3__45__cpo4cendE)
_ZN40_INTERNAL_ffd706ea_4_k_cu_8da72fb5_201224cuda3std3__45__cpo4cendE:
	.zero		1
	.type		_ZN40_INTERNAL_ffd706ea_4_k_cu_8da72fb5_201224cuda3std6ranges3__45__cpo4swapE,@object
	.size		_ZN40_INTERNAL_ffd706ea_4_k_cu_8da72fb5_201224cuda3std6ranges3__45__cpo4swapE,(.L_10 - _ZN40_INTERNAL_ffd706ea_4_k_cu_8da72fb5_201224cuda3std6ranges3__45__cpo4swapE)
_ZN40_INTERNAL_ffd706ea_4_k_cu_8da72fb5_201224cuda3std6ranges3__45__cpo4swapE:
	.zero		1
.L_10:


//--------------------- .nv.constant0._ZN7cutlass13device_kernelINS_4gemm6kernel13GemmUniversalIN4cute5tupleIJiiiiEEENS1_10collective13CollectiveMmaINS1_35MainloopSm100TmaUmmaWarpSpecializedILi36ELi2ELi4ENS5_IJNS4_1CILi2EEENSA_ILi1EEESC_EEEEENS5_IJNSA_ILi256EEENSA_ILi96EEENSA_ILi16EEEEEENS_6half_tENS5_IJlSC_lEEESJ_SK_NS4_8TiledMMAINS4_8MMA_AtomIJNS4_26SM100_MMA_F16BF16_2x1SM_SSISJ_SJ_fLi256ELi96ELNS4_4UMMA5MajorE0ELSP_0ELNSO_7ScaleInE0ELSQ_0EEEEEENS4_6LayoutINS5_IJSC_SC_SC_EEENS5_IJNSA_ILi0EEESV_SV_EEEEENS5_IJNS4_10UnderscoreESY_SY_EEEEENS4_18SM100_TMA_2SM_LOADENS4_14ComposedLayoutINS4_7SwizzleILi1ELi4ELi3EEENS4_18smem_ptr_flag_bitsILi16EEENST_INS5_IJNSA_ILi8EEESH_EEENS5_IJSH_SC_EEEEEEEvNS4_8identityES11_S1B_vS1C_EENS_8epilogue10collective18CollectiveEpilogueINS1E_23Sm100TmaWarpSpecializedILi3ELi2ELi32ELb1ELb0EEEJNS5_IJNSA_ILi128EEESG_SH_EEENS5_IJNST_IS1J_SC_EENST_INSA_ILi32EEESC_EEEEESJ_SK_SJ_SK_NS1E_6fusion15FusionCallbacksIS1I_NS1P_17LinearCombinationISJ_fSJ_fLNS_15FloatRoundStyleE2EEES1K_S1O_JEEENS4_5SM1004TMEM4LOAD26SM100_TMEM_LOAD_32dp32b32xENS4_13SM90_TMA_LOADENS12_INS13_ILi2ELi4ELi3EEES16_NST_INS5_IJS17_S1M_EEENS5_IJS1M_SC_EEEEEEENS4_39AutoVectorizingCopyWithAssumedAlignmentILi128EEENS4_14SM90_TMA_STOREES24_S26_S26_EEEvvEEEEvNT_6ParamsE --------------------------
	.section	.nv.constant0._ZN7cutlass13device_kernelINS_4gemm6kernel13GemmUniversalIN4cute5tupleIJiiiiEEENS1_10collective13CollectiveMmaINS1_35MainloopSm100TmaUmmaWarpSpecializedILi36ELi2ELi4ENS5_IJNS4_1CILi2EEENSA_ILi1EEESC_EEEEENS5_IJNSA_ILi256EEENSA_ILi96EEENSA_ILi16EEEEEENS_6half_tENS5_IJlSC_lEEESJ_SK_NS4_8TiledMMAINS4_8MMA_AtomIJNS4_26SM100_MMA_F16BF16_2x1SM_SSISJ_SJ_fLi256ELi96ELNS4_4UMMA5MajorE0ELSP_0ELNSO_7ScaleInE0ELSQ_0EEEEEENS4_6LayoutINS5_IJSC_SC_SC_EEENS5_IJNSA_ILi0EEESV_SV_EEEEENS5_IJNS4_10UnderscoreESY_SY_EEEEENS4_18SM100_TMA_2SM_LOADENS4_14ComposedLayoutINS4_7SwizzleILi1ELi4ELi3EEENS4_18smem_ptr_flag_bitsILi16EEENST_INS5_IJNSA_ILi8EEESH_EEENS5_IJSH_SC_EEEEEEEvNS4_8identityES11_S1B_vS1C_EENS_8epilogue10collective18CollectiveEpilogueINS1E_23Sm100TmaWarpSpecializedILi3ELi2ELi32ELb1ELb0EEEJNS5_IJNSA_ILi128EEESG_SH_EEENS5_IJNST_IS1J_SC_EENST_INSA_ILi32EEESC_EEEEESJ_SK_SJ_SK_NS1E_6fusion15FusionCallbacksIS1I_NS1P_17LinearCombinationISJ_fSJ_fLNS_15FloatRoundStyleE2EEES1K_S1O_JEEENS4_5SM1004TMEM4LOAD26SM100_TMEM_LOAD_32dp32b32xENS4_13SM90_TMA_LOADENS12_INS13_ILi2ELi4ELi3EEES16_NST_INS5_IJS17_S1M_EEENS5_IJS1M_SC_EEEEEEENS4_39AutoVectorizingCopyWithAssumedAlignmentILi128EEENS4_14SM90_TMA_STOREES24_S26_S26_EEEvvEEEEvNT_6ParamsE,"a",@progbits
	.sectionflags	@""
	.align	4
.nv.constant0._ZN7cutlass13device_kernelINS_4gemm6kernel13GemmUniversalIN4cute5tupleIJiiiiEEENS1_10collective13CollectiveMmaINS1_35MainloopSm100TmaUmmaWarpSpecializedILi36ELi2ELi4ENS5_IJNS4_1CILi2EEENSA_ILi1EEESC_EEEEENS5_IJNSA_ILi256EEENSA_ILi96EEENSA_ILi16EEEEEENS_6half_tENS5_IJlSC_lEEESJ_SK_NS4_8TiledMMAINS4_8MMA_AtomIJNS4_26SM100_MMA_F16BF16_2x1SM_SSISJ_SJ_fLi256ELi96ELNS4_4UMMA5MajorE0ELSP_0ELNSO_7ScaleInE0ELSQ_0EEEEEENS4_6LayoutINS5_IJSC_SC_SC_EEENS5_IJNSA_ILi0EEESV_SV_EEEEENS5_IJNS4_10UnderscoreESY_SY_EEEEENS4_18SM100_TMA_2SM_LOADENS4_14ComposedLayoutINS4_7SwizzleILi1ELi4ELi3EEENS4_18smem_ptr_flag_bitsILi16EEENST_INS5_IJNSA_ILi8EEESH_EEENS5_IJSH_SC_EEEEEEEvNS4_8identityES11_S1B_vS1C_EENS_8epilogue10collective18CollectiveEpilogueINS1E_23Sm100TmaWarpSpecializedILi3ELi2ELi32ELb1ELb0EEEJNS5_IJNSA_ILi128EEESG_SH_EEENS5_IJNST_IS1J_SC_EENST_INSA_ILi32EEESC_EEEEESJ_SK_SJ_SK_NS1E_6fusion15FusionCallbacksIS1I_NS1P_17LinearCombinationISJ_fSJ_fLNS_15FloatRoundStyleE2EEES1K_S1O_JEEENS4_5SM1004TMEM4LOAD26SM100_TMEM_LOAD_32dp32b32xENS4_13SM90_TMA_LOADENS12_INS13_ILi2ELi4ELi3EEES16_NST_INS5_IJS17_S1M_EEENS5_IJS1M_SC_EEEEEEENS4_39AutoVectorizingCopyWithAssumedAlignmentILi128EEENS4_14SM90_TMA_STOREES24_S26_S26_EEEvvEEEEvNT_6ParamsE:
	.zero		2944


//--------------------- SYMBOLS --------------------------

	.type		.nv.reservedSmem.offset0,@object
	.size		.nv.reservedSmem.offset0,0x4
	.type		.nv.reservedSmem.cap,@object
	.size		.nv.reservedSmem.cap,0x4
	.type		__assertfail,@function
